	.target	sm_90a

	.elftype	@"ET_EXEC"


//--------------------- .note.nv.tkinfo           --------------------------
	.section	.note.nv.tkinfo,"",@"SHT_NOTE"
	.sectionflags	@"SHF_NOTE_NV_TKINFO"
	.tkinfo
        /*0018*/ 	.word	0x00000002
        /*0030*/ 	.string	""
        /*0030*/ 	.string	"ptxas"
        /*0030*/ 	.string	"Cuda compilation tools, release 13.0, V13.0.88"
        /*0030*/ 	.string	"Build cuda_13.0.r13.0/compiler.36424714_0"
        /*0030*/ 	.string	"-arch sm_90a -m 64 "



//--------------------- .note.nv.cuinfo           --------------------------
	.section	.note.nv.cuinfo,"",@"SHT_NOTE"
	.sectionflags	@"SHF_NOTE_NV_CUINFO"
        /*0018*/ 	.short	0x0002
        /*001a*/ 	.short	0x005a
        /*001c*/ 	.short	0x0082
	.zero		2


//--------------------- .nv.info                  --------------------------
	.section	.nv.info,"",@"SHT_CUDA_INFO"
	.align	4


	//----- nvinfo : EIATTR_REGCOUNT
	.align		4
        /*0000*/ 	.byte	0x04, 0x2f
        /*0002*/ 	.short	(.L_12 - .L_11)
	.align		4
.L_11:
        /*0004*/ 	.word	index@(_ZN7cutlass13device_kernelINS_4gemm6kernel13GemmUniversalIN4cute5tupleIJiiiiEEENS1_10collective13CollectiveMmaINS1_37MainloopSm90TmaGmmaWarpSpecializedFP8ILi6ENS5_IJNS4_1CILi1EEESB_SB_EEENS1_32KernelTmaWarpSpecializedPingpongEEENS5_IJNSA_ILi64EEESF_NSA_ILi32EEEEEENS_12float_e5m2_tENS5_IJlSB_lEEESI_SJ_NS4_8TiledMMAINS4_8MMA_AtomIJNS4_4SM904GMMA30MMA_64x64x32_F32E5M2E5M2_SS_TNILNSN_7ScaleInE1ELSP_1EEEEEENS4_6LayoutISC_NS5_IJNSA_ILi0EEEST_ST_EEEEENS5_IJNS4_10UnderscoreESW_SW_EEEEENS4_13SM90_TMA_LOADENS4_14ComposedLayoutINS4_7SwizzleILi1ELi4ELi3EEENS4_18smem_ptr_flag_bitsILi8EEENSS_INS5_IJNSA_ILi8EEESG_EEENS5_IJSG_SB_EEEEEEEvNS4_8identityESZ_S19_vS1A_EENS_8epilogue10collective6detail29Sm90TmaWarpSpecializedAdapterINS1D_15DefaultEpilogueISI_SJ_SJ_NS1C_6thread17LinearCombinationISI_Li1EffLNS1H_9ScaleType4KindE0ELNS_15FloatRoundStyleE2ESI_EENS1_15EpilogueDefaultEEEEEvvEEEEvNT_6ParamsE)
        /*0008*/ 	.word	0x000000a8


	//----- nvinfo : EIATTR_FRAME_SIZE
	.align		4
.L_12:
        /*000c*/ 	.byte	0x04, 0x11
        /*000e*/ 	.short	(.L_14 - .L_13)
	.align		4
.L_13:
        /*0010*/ 	.word	index@(_ZN7cutlass13device_kernelINS_4gemm6kernel13GemmUniversalIN4cute5tupleIJiiiiEEENS1_10collective13CollectiveMmaINS1_37MainloopSm90TmaGmmaWarpSpecializedFP8ILi6ENS5_IJNS4_1CILi1EEESB_SB_EEENS1_32KernelTmaWarpSpecializedPingpongEEENS5_IJNSA_ILi64EEESF_NSA_ILi32EEEEEENS_12float_e5m2_tENS5_IJlSB_lEEESI_SJ_NS4_8TiledMMAINS4_8MMA_AtomIJNS4_4SM904GMMA30MMA_64x64x32_F32E5M2E5M2_SS_TNILNSN_7ScaleInE1ELSP_1EEEEEENS4_6LayoutISC_NS5_IJNSA_ILi0EEEST_ST_EEEEENS5_IJNS4_10UnderscoreESW_SW_EEEEENS4_13SM90_TMA_LOADENS4_14ComposedLayoutINS4_7SwizzleILi1ELi4ELi3EEENS4_18smem_ptr_flag_bitsILi8EEENSS_INS5_IJNSA_ILi8EEESG_EEENS5_IJSG_SB_EEEEEEEvNS4_8identityESZ_S19_vS1A_EENS_8epilogue10collective6detail29Sm90TmaWarpSpecializedAdapterINS1D_15DefaultEpilogueISI_SJ_SJ_NS1C_6thread17LinearCombinationISI_Li1EffLNS1H_9ScaleType4KindE0ELNS_15FloatRoundStyleE2ESI_EENS1_15EpilogueDefaultEEEEEvvEEEEvNT_6ParamsE)
        /*0014*/ 	.word	0x00000000


	//----- nvinfo : EIATTR_MIN_STACK_SIZE
	.align		4
.L_14:
        /*0018*/ 	.byte	0x04, 0x12
        /*001a*/ 	.short	(.L_16 - .L_15)
	.align		4
.L_15:
        /*001c*/ 	.word	index@(_ZN7cutlass13device_kernelINS_4gemm6kernel13GemmUniversalIN4cute5tupleIJiiiiEEENS1_10collective13CollectiveMmaINS1_37MainloopSm90TmaGmmaWarpSpecializedFP8ILi6ENS5_IJNS4_1CILi1EEESB_SB_EEENS1_32KernelTmaWarpSpecializedPingpongEEENS5_IJNSA_ILi64EEESF_NSA_ILi32EEEEEENS_12float_e5m2_tENS5_IJlSB_lEEESI_SJ_NS4_8TiledMMAINS4_8MMA_AtomIJNS4_4SM904GMMA30MMA_64x64x32_F32E5M2E5M2_SS_TNILNSN_7ScaleInE1ELSP_1EEEEEENS4_6LayoutISC_NS5_IJNSA_ILi0EEEST_ST_EEEEENS5_IJNS4_10UnderscoreESW_SW_EEEEENS4_13SM90_TMA_LOADENS4_14ComposedLayoutINS4_7SwizzleILi1ELi4ELi3EEENS4_18smem_ptr_flag_bitsILi8EEENSS_INS5_IJNSA_ILi8EEESG_EEENS5_IJSG_SB_EEEEEEEvNS4_8identityESZ_S19_vS1A_EENS_8epilogue10collective6detail29Sm90TmaWarpSpecializedAdapterINS1D_15DefaultEpilogueISI_SJ_SJ_NS1C_6thread17LinearCombinationISI_Li1EffLNS1H_9ScaleType4KindE0ELNS_15FloatRoundStyleE2ESI_EENS1_15EpilogueDefaultEEEEEvvEEEEvNT_6ParamsE)
        /*0020*/ 	.word	0x00000000
.L_16:


//--------------------- .nv.compat                --------------------------
	.section	.nv.compat,"",@"SHT_CUDA_COMPAT_INFO"
	.align	4
        /*0000*/ 	.byte	0x02, 0x09, 0x01, 0x00, 0x02, 0x02, 0x04, 0x00, 0x02, 0x05, 0x05, 0x00, 0x03, 0x07, 0x01, 0x01
        /*0010*/ 	.byte	0x02, 0x03, 0x01, 0x00, 0x02, 0x06, 0x01, 0x00, 0x04, 0x0b, 0x08, 0x00, 0x00, 0x00, 0x00, 0x00
        /*0020*/ 	.byte	0x00, 0x00, 0x00, 0x00


//--------------------- .nv.info._ZN7cutlass13device_kernelINS_4gemm6kernel13GemmUniversalIN4cute5tupleIJiiiiEEENS1_10collective13CollectiveMmaINS1_37MainloopSm90TmaGmmaWarpSpecializedFP8ILi6ENS5_IJNS4_1CILi1EEESB_SB_EEENS1_32KernelTmaWarpSpecializedPingpongEEENS5_IJNSA_ILi64EEESF_NSA_ILi32EEEEEENS_12float_e5m2_tENS5_IJlSB_lEEESI_SJ_NS4_8TiledMMAINS4_8MMA_AtomIJNS4_4SM904GMMA30MMA_64x64x32_F32E5M2E5M2_SS_TNILNSN_7ScaleInE1ELSP_1EEEEEENS4_6LayoutISC_NS5_IJNSA_ILi0EEEST_ST_EEEEENS5_IJNS4_10UnderscoreESW_SW_EEEEENS4_13SM90_TMA_LOADENS4_14ComposedLayoutINS4_7SwizzleILi1ELi4ELi3EEENS4_18smem_ptr_flag_bitsILi8EEENSS_INS5_IJNSA_ILi8EEESG_EEENS5_IJSG_SB_EEEEEEEvNS4_8identityESZ_S19_vS1A_EENS_8epilogue10collective6detail29Sm90TmaWarpSpecializedAdapterINS1D_15DefaultEpilogueISI_SJ_SJ_NS1C_6thread17LinearCombinationISI_Li1EffLNS1H_9ScaleType4KindE0ELNS_15FloatRoundStyleE2ESI_EENS1_15EpilogueDefaultEEEEEvvEEEEvNT_6ParamsE --------------------------
	.section	.nv.info._ZN7cutlass13device_kernelINS_4gemm6kernel13GemmUniversalIN4cute5tupleIJiiiiEEENS1_10collective13CollectiveMmaINS1_37MainloopSm90TmaGmmaWarpSpecializedFP8ILi6ENS5_IJNS4_1CILi1EEESB_SB_EEENS1_32KernelTmaWarpSpecializedPingpongEEENS5_IJNSA_ILi64EEESF_NSA_ILi32EEEEEENS_12float_e5m2_tENS5_IJlSB_lEEESI_SJ_NS4_8TiledMMAINS4_8MMA_AtomIJNS4_4SM904GMMA30MMA_64x64x32_F32E5M2E5M2_SS_TNILNSN_7ScaleInE1ELSP_1EEEEEENS4_6LayoutISC_NS5_IJNSA_ILi0EEEST_ST_EEEEENS5_IJNS4_10UnderscoreESW_SW_EEEEENS4_13SM90_TMA_LOADENS4_14ComposedLayoutINS4_7SwizzleILi1ELi4ELi3EEENS4_18smem_ptr_flag_bitsILi8EEENSS_INS5_IJNSA_ILi8EEESG_EEENS5_IJSG_SB_EEEEEEEvNS4_8identityESZ_S19_vS1A_EENS_8epilogue10collective6detail29Sm90TmaWarpSpecializedAdapterINS1D_15DefaultEpilogueISI_SJ_SJ_NS1C_6thread17LinearCombinationISI_Li1EffLNS1H_9ScaleType4KindE0ELNS_15FloatRoundStyleE2ESI_EENS1_15EpilogueDefaultEEEEEvvEEEEvNT_6ParamsE,"",@"SHT_CUDA_INFO"
	.sectionflags	@""
	.align	4


	//----- nvinfo : EIATTR_CUDA_API_VERSION
	.align		4
        /*0000*/ 	.byte	0x04, 0x37
        /*0002*/ 	.short	(.L_18 - .L_17)
.L_17:
        /*0004*/ 	.word	0x00000082


	//----- nvinfo : EIATTR_KPARAM_INFO
	.align		4
.L_18:
        /*0008*/ 	.byte	0x04, 0x17
        /*000a*/ 	.short	(.L_20 - .L_19)
.L_19:
        /*000c*/ 	.word	0x00000000
        /*0010*/ 	.short	0x0000
        /*0012*/ 	.short	0x0070
        /*0014*/ 	.byte	0x00, 0xf0, 0x01, 0x10


	//----- nvinfo : EIATTR_SPARSE_MMA_MASK
	.align		4
.L_20:
        /*0018*/ 	.byte	0x03, 0x50
        /*001a*/ 	.short	0x0000


	//----- nvinfo : EIATTR_MAXREG_COUNT
	.align		4
        /*001c*/ 	.byte	0x03, 0x1b
        /*001e*/ 	.short	0x00a8


	//----- nvinfo : EIATTR_NUM_BARRIERS
	.align		4
        /*0020*/ 	.byte	0x02, 0x4c
        /*0022*/ 	.byte	0x01
	.zero		1


	//----- nvinfo : EIATTR_MERCURY_ISA_VERSION
	.align		4
        /*0024*/ 	.byte	0x03, 0x5f
        /*0026*/ 	.short	0x0101


	//----- nvinfo : EIATTR_INT_WARP_WIDE_INSTR_OFFSETS
	.align		4
        /*0028*/ 	.byte	0x04, 0x31
        /*002a*/ 	.short	(.L_22 - .L_21)


	//   ....[0]....
.L_21:
        /*002c*/ 	.word	0x00000460


	//   ....[1]....
        /*0030*/ 	.word	0x00000480


	//   ....[2]....
        /*0034*/ 	.word	0x00000500


	//   ....[3]....
        /*0038*/ 	.word	0x00000510


	//   ....[4]....
        /*003c*/ 	.word	0x00000520


	//   ....[5]....
        /*0040*/ 	.word	0x00000540


	//   ....[6]....
        /*0044*/ 	.word	0x00000590


	//   ....[7]....
        /*0048*/ 	.word	0x000005b0


	//----- nvinfo : EIATTR_COOP_GROUP_MASK_REGIDS
	.align		4
.L_22:
        /*004c*/ 	.byte	0x04, 0x29
        /*004e*/ 	.short	(.L_24 - .L_23)


	//   ....[0]....
.L_23:
        /*0050*/ 	.word	0xffffffff


	//   ....[1]....
        /*0054*/ 	.word	0xffffffff


	//   ....[2]....
        /*0058*/ 	.word	0xffffffff


	//   ....[3]....
        /*005c*/ 	.word	0xffffffff


	//   ....[4]....
        /*0060*/ 	.word	0xffffffff


	//   ....[5]....
        /*0064*/ 	.word	0xffffffff


	//----- nvinfo : EIATTR_COOP_GROUP_INSTR_OFFSETS
	.align		4
.L_24:
        /*0068*/ 	.byte	0x04, 0x28
        /*006a*/ 	.short	(.L_26 - .L_25)


	//   ....[0]....
.L_25:
        /*006c*/ 	.word	0x00000060


	//   ....[1]....
        /*0070*/ 	.word	0x00000070


	//   ....[2]....
        /*0074*/ 	.word	0x00000130


	//   ....[3]....
        /*0078*/ 	.word	0x00000300


	//   ....[4]....
        /*007c*/ 	.word	0x00000340


	//   ....[5]....
        /*0080*/ 	.word	0x00000380


	//----- nvinfo : EIATTR_REG_RECONFIG
	.align		4
.L_26:
        /*0084*/ 	.byte	0x01, 0x54
	.zero		2


	//----- nvinfo : EIATTR_MBARRIER_INSTR_OFFSETS
	.align		4
        /*0088*/ 	.byte	0x04, 0x39
        /*008a*/ 	.short	(.L_28 - .L_27)


	//   ....[0]....
.L_27:
        /*008c*/ 	.word	0x00000230
        /*0090*/ 	.word	0x000000ff
        /*0094*/ 	.word	0x00000000
        /*0098*/ 	.short	0x0100
        /*009a*/ 	.byte	0x08
	.zero		1


	//   ....[1]....
        /*009c*/ 	.word	0x00000240
        /*00a0*/ 	.word	0x000000ff
        /*00a4*/ 	.word	0x00000030
        /*00a8*/ 	.short	0x0100
        /*00aa*/ 	.byte	0x08
	.zero		1


	//   ....[2]....
        /*00ac*/ 	.word	0x00000250
        /*00b0*/ 	.word	0x000000ff
        /*00b4*/ 	.word	0x00000008
        /*00b8*/ 	.short	0x0100
        /*00ba*/ 	.byte	0x08
	.zero		1


	//   ....[3]....
        /*00bc*/ 	.word	0x00000260
        /*00c0*/ 	.word	0x000000ff
        /*00c4*/ 	.word	0x00000038
        /*00c8*/ 	.short	0x0100
        /*00ca*/ 	.byte	0x08
	.zero		1


	//   ....[4]....
        /*00cc*/ 	.word	0x00000270
        /*00d0*/ 	.word	0x000000ff
        /*00d4*/ 	.word	0x00000010
        /*00d8*/ 	.short	0x0100
        /*00da*/ 	.byte	0x08
	.zero		1


	//   ....[5]....
        /*00dc*/ 	.word	0x00000280
        /*00e0*/ 	.word	0x000000ff
        /*00e4*/ 	.word	0x00000040
        /*00e8*/ 	.short	0x0100
        /*00ea*/ 	.byte	0x08
	.zero		1


	//   ....[6]....
        /*00ec*/ 	.word	0x00000290
        /*00f0*/ 	.word	0x000000ff
        /*00f4*/ 	.word	0x00000018
        /*00f8*/ 	.short	0x0100
        /*00fa*/ 	.byte	0x08
	.zero		1


	//   ....[7]....
        /*00fc*/ 	.word	0x000002a0
        /*0100*/ 	.word	0x000000ff
        /*0104*/ 	.word	0x00000048
        /*0108*/ 	.short	0x0100
        /*010a*/ 	.byte	0x08
	.zero		1


	//   ....[8]....
        /*010c*/ 	.word	0x000002b0
        /*0110*/ 	.word	0x000000ff
        /*0114*/ 	.word	0x00000020
        /*0118*/ 	.short	0x0100
        /*011a*/ 	.byte	0x08
	.zero		1


	//   ....[9]....
        /*011c*/ 	.word	0x000002c0
        /*0120*/ 	.word	0x000000ff
        /*0124*/ 	.word	0x00000050
        /*0128*/ 	.short	0x0100
        /*012a*/ 	.byte	0x08
	.zero		1


	//   ....[10]....
        /*012c*/ 	.word	0x000002d0
        /*0130*/ 	.word	0x000000ff
        /*0134*/ 	.word	0x00000028
        /*0138*/ 	.short	0x0100
        /*013a*/ 	.byte	0x08
	.zero		1


	//   ....[11]....
        /*013c*/ 	.word	0x000002e0
        /*0140*/ 	.word	0x000000ff
        /*0144*/ 	.word	0x00000058
        /*0148*/ 	.short	0x0100
        /*014a*/ 	.byte	0x08
	.zero		1


	//   ....[12]....
        /*014c*/ 	.word	0x000005f0
        /*0150*/ 	.word	0x000000ff
        /*0154*/ 	.word	0x00000090
        /*0158*/ 	.short	0x0100
        /*015a*/ 	.byte	0x08
	.zero		1


	//   ....[13]....
        /*015c*/ 	.word	0x00000660
        /*0160*/ 	.word	0x000000ff
        /*0164*/ 	.word	0x00000098
        /*0168*/ 	.short	0x0100
        /*016a*/ 	.byte	0x08
	.zero		1


	//   ....[14]....
        /*016c*/ 	.word	0x00000680
        /*0170*/ 	.word	0x000000ff
        /*0174*/ 	.word	0x00000070
        /*0178*/ 	.short	0x0100
        /*017a*/ 	.byte	0x09
	.zero		1


	//   ....[15]....
        /*017c*/ 	.word	0x00000690
        /*0180*/ 	.word	0x000000ff
        /*0184*/ 	.word	0x00000078
        /*0188*/ 	.short	0x0100
        /*018a*/ 	.byte	0x09
	.zero		1


	//   ....[16]....
        /*018c*/ 	.word	0x000006a0
        /*0190*/ 	.word	0x000000ff
        /*0194*/ 	.word	0x00000080
        /*0198*/ 	.short	0x0100
        /*019a*/ 	.byte	0x09
	.zero		1


	//   ....[17]....
        /*019c*/ 	.word	0x000006b0
        /*01a0*/ 	.word	0x000000ff
        /*01a4*/ 	.word	0x00000088
        /*01a8*/ 	.short	0x0100
        /*01aa*/ 	.byte	0x09
	.zero		1


	//   ....[18]....
        /*01ac*/ 	.word	0x000014e0
        /*01b0*/ 	.word	0x000000ff
        /*01b4*/ 	.word	0xfffffff8
        /*01b8*/ 	.short	0x010a
        /*01ba*/ 	.byte	0x0f
	.zero		1


	//   ....[19]....
        /*01bc*/ 	.word	0x000017b0
        /*01c0*/ 	.word	0x000000ff
        /*01c4*/ 	.word	0x00000000
        /*01c8*/ 	.short	0x010a
        /*01ca*/ 	.byte	0x06
	.zero		1


	//   ....[20]....
        /*01cc*/ 	.word	0x000017f0
        /*01d0*/ 	.word	0x000000ff
        /*01d4*/ 	.word	0x00000000
        /*01d8*/ 	.short	0x010a
        /*01da*/ 	.byte	0x06
	.zero		1


	//   ....[21]....
        /*01dc*/ 	.word	0x00001d10
        /*01e0*/ 	.word	0x000000ff
        /*01e4*/ 	.word	0x00000000
        /*01e8*/ 	.short	0x010a
        /*01ea*/ 	.byte	0x09
	.zero		1


	//   ....[22]....
        /*01ec*/ 	.word	0x00001d50
        /*01f0*/ 	.word	0x000000ff
        /*01f4*/ 	.word	0x00000000
        /*01f8*/ 	.short	0x010a
        /*01fa*/ 	.byte	0x09
	.zero		1


	//   ....[23]....
        /*01fc*/ 	.word	0x000020e0
        /*0200*/ 	.word	0x000000ff
        /*0204*/ 	.word	0x00000000
        /*0208*/ 	.short	0x0101
        /*020a*/ 	.byte	0x08
	.zero		1


	//   ....[24]....
        /*020c*/ 	.word	0x00002450
        /*0210*/ 	.word	0x0000000f
        /*0214*/ 	.word	0x00000000
        /*0218*/ 	.short	0x0101
        /*021a*/ 	.byte	0x18
	.zero		1


	//   ....[25]....
        /*021c*/ 	.word	0x00002530
        /*0220*/ 	.word	0x000000ff
        /*0224*/ 	.word	0x00000000
        /*0228*/ 	.short	0x0101
        /*022a*/ 	.byte	0x08
	.zero		1


	//   ....[26]....
        /*022c*/ 	.word	0x000025e0
        /*0230*/ 	.word	0x000000ff
        /*0234*/ 	.word	0x00000008
        /*0238*/ 	.short	0x010a
        /*023a*/ 	.byte	0x0f
	.zero		1


	//   ....[27]....
        /*023c*/ 	.word	0x00004e40
        /*0240*/ 	.word	0x00000004
        /*0244*/ 	.word	0x00000000
        /*0248*/ 	.short	0x0101
        /*024a*/ 	.byte	0x18
	.zero		1


	//   ....[28]....
        /*024c*/ 	.word	0x00005720
        /*0250*/ 	.word	0x00000013
        /*0254*/ 	.word	0x00000030
        /*0258*/ 	.short	0x010a
        /*025a*/ 	.byte	0x3f
	.zero		1


	//   ....[29]....
        /*025c*/ 	.word	0x00005a70
        /*0260*/ 	.word	0x0000000a
        /*0264*/ 	.word	0x00000098
        /*0268*/ 	.short	0x0101
        /*026a*/ 	.byte	0x3f
	.zero		1


	//   ....[30]....
        /*026c*/ 	.word	0x000061d0
        /*0270*/ 	.word	0x00000005
        /*0274*/ 	.word	0x00000000
        /*0278*/ 	.short	0x010a
        /*027a*/ 	.byte	0x3f
	.zero		1


	//   ....[31]....
        /*027c*/ 	.word	0x00006250
        /*0280*/ 	.word	0x00000007
        /*0284*/ 	.word	0x00000000
        /*0288*/ 	.short	0x010a
        /*028a*/ 	.byte	0x3f
	.zero		1


	//   ....[32]....
        /*028c*/ 	.word	0x000062e0
        /*0290*/ 	.word	0x00000006
        /*0294*/ 	.word	0x00000000
        /*0298*/ 	.short	0x010a
        /*029a*/ 	.byte	0x3f
	.zero		1


	//   ....[33]....
        /*029c*/ 	.word	0x00006370
        /*02a0*/ 	.word	0x00000009
        /*02a4*/ 	.word	0x00000000
        /*02a8*/ 	.short	0x010a
        /*02aa*/ 	.byte	0x3f
	.zero		1


	//   ....[34]....
        /*02ac*/ 	.word	0x00006400
        /*02b0*/ 	.word	0x00000006
        /*02b4*/ 	.word	0x00000000
        /*02b8*/ 	.short	0x010a
        /*02ba*/ 	.byte	0x3f
	.zero		1


	//   ....[35]....
        /*02bc*/ 	.word	0x00006490
        /*02c0*/ 	.word	0x00000003
        /*02c4*/ 	.word	0x00000000
        /*02c8*/ 	.short	0x010a
        /*02ca*/ 	.byte	0x3f
	.zero		1


	//   ....[36]....
        /*02cc*/ 	.word	0x00006500
        /*02d0*/ 	.word	0x0000000f
        /*02d4*/ 	.word	0xfffffff8
        /*02d8*/ 	.short	0x010a
        /*02da*/ 	.byte	0x3f
	.zero		1


	//   ....[37]....
        /*02dc*/ 	.word	0x00006560
        /*02e0*/ 	.word	0x0000000f
        /*02e4*/ 	.word	0x00000000
        /*02e8*/ 	.short	0x010a
        /*02ea*/ 	.byte	0x3f
	.zero		1


	//   ....[38]....
        /*02ec*/ 	.word	0x000065c0
        /*02f0*/ 	.word	0x00000010
        /*02f4*/ 	.word	0x00000000
        /*02f8*/ 	.short	0x010a
        /*02fa*/ 	.byte	0x3f
	.zero		1


	//   ....[39]....
        /*02fc*/ 	.word	0x00006620
        /*0300*/ 	.word	0x0000000f
        /*0304*/ 	.word	0x00000008
        /*0308*/ 	.short	0x010a
        /*030a*/ 	.byte	0x3f
	.zero		1


	//   ....[40]....
        /*030c*/ 	.word	0x000066f0
        /*0310*/ 	.word	0x00000013
        /*0314*/ 	.word	0x00000030
        /*0318*/ 	.short	0x010a
        /*031a*/ 	.byte	0x3f
	.zero		1


	//   ....[41]....
        /*031c*/ 	.word	0x000067d0
        /*0320*/ 	.word	0x00000005
        /*0324*/ 	.word	0x00000000
        /*0328*/ 	.short	0x010a
        /*032a*/ 	.byte	0x3f
	.zero		1


	//   ....[42]....
        /*032c*/ 	.word	0x00006820
        /*0330*/ 	.word	0x00000007
        /*0334*/ 	.word	0x00000000
        /*0338*/ 	.short	0x010a
        /*033a*/ 	.byte	0x3f
	.zero		1


	//   ....[43]....
        /*033c*/ 	.word	0x00006870
        /*0340*/ 	.word	0x00000006
        /*0344*/ 	.word	0x00000000
        /*0348*/ 	.short	0x010a
        /*034a*/ 	.byte	0x3f
	.zero		1


	//   ....[44]....
        /*034c*/ 	.word	0x000068c0
        /*0350*/ 	.word	0x00000009
        /*0354*/ 	.word	0x00000000
        /*0358*/ 	.short	0x010a
        /*035a*/ 	.byte	0x3f
	.zero		1


	//   ....[45]....
        /*035c*/ 	.word	0x00006910
        /*0360*/ 	.word	0x00000006
        /*0364*/ 	.word	0x00000000
        /*0368*/ 	.short	0x010a
        /*036a*/ 	.byte	0x3f
	.zero		1


	//----- nvinfo : EIATTR_NUM_MBARRIERS
	.align		4
.L_28:
        /*036c*/ 	.byte	0x03, 0x38
        /*036e*/ 	.short	0x0012


	//----- nvinfo : EIATTR_EXIT_INSTR_OFFSETS
	.align		4
        /*0370*/ 	.byte	0x04, 0x1c
        /*0372*/ 	.short	(.L_30 - .L_29)


	//   ....[0]....
.L_29:
        /*0374*/ 	.word	0x00001190


	//   ....[1]....
        /*0378*/ 	.word	0x000011f0


	//   ....[2]....
        /*037c*/ 	.word	0x00005450


	//   ....[3]....
        /*0380*/ 	.word	0x00005480


	//   ....[4]....
        /*0384*/ 	.word	0x000064e0


	//----- nvinfo : EIATTR_MAX_THREADS
	.align		4
.L_30:
        /*0388*/ 	.byte	0x04, 0x05
        /*038a*/ 	.short	(.L_32 - .L_31)
.L_31:
        /*038c*/ 	.word	0x00000180
        /*0390*/ 	.word	0x00000001
        /*0394*/ 	.word	0x00000001


	//----- nvinfo : EIATTR_CRS_STACK_SIZE
	.align		4
.L_32:
        /*0398*/ 	.byte	0x04, 0x1e
        /*039a*/ 	.short	(.L_34 - .L_33)
.L_33:
        /*039c*/ 	.word	0x00000000


	//----- nvinfo : EIATTR_CBANK_PARAM_SIZE
	.align		4
.L_34:
        /*03a0*/ 	.byte	0x03, 0x19
        /*03a2*/ 	.short	0x0470


	//----- nvinfo : EIATTR_PARAM_CBANK
	.align		4
        /*03a4*/ 	.byte	0x04, 0x0a
        /*03a6*/ 	.short	(.L_36 - .L_35)
	.align		4
.L_35:
        /*03a8*/ 	.word	index@(.nv.constant0._ZN7cutlass13device_kernelINS_4gemm6kernel13GemmUniversalIN4cute5tupleIJiiiiEEENS1_10collective13CollectiveMmaINS1_37MainloopSm90TmaGmmaWarpSpecializedFP8ILi6ENS5_IJNS4_1CILi1EEESB_SB_EEENS1_32KernelTmaWarpSpecializedPingpongEEENS5_IJNSA_ILi64EEESF_NSA_ILi32EEEEEENS_12float_e5m2_tENS5_IJlSB_lEEESI_SJ_NS4_8TiledMMAINS4_8MMA_AtomIJNS4_4SM904GMMA30MMA_64x64x32_F32E5M2E5M2_SS_TNILNSN_7ScaleInE1ELSP_1EEEEEENS4_6LayoutISC_NS5_IJNSA_ILi0EEEST_ST_EEEEENS5_IJNS4_10UnderscoreESW_SW_EEEEENS4_13SM90_TMA_LOADENS4_14ComposedLayoutINS4_7SwizzleILi1ELi4ELi3EEENS4_18smem_ptr_flag_bitsILi8EEENSS_INS5_IJNSA_ILi8EEESG_EEENS5_IJSG_SB_EEEEEEEvNS4_8identityESZ_S19_vS1A_EENS_8epilogue10collective6detail29Sm90TmaWarpSpecializedAdapterINS1D_15DefaultEpilogueISI_SJ_SJ_NS1C_6thread17LinearCombinationISI_Li1EffLNS1H_9ScaleType4KindE0ELNS_15FloatRoundStyleE2ESI_EENS1_15EpilogueDefaultEEEEEvvEEEEvNT_6ParamsE)
        /*03ac*/ 	.short	0x0210
        /*03ae*/ 	.short	0x0470


	//----- nvinfo : EIATTR_SW_WAR
	.align		4
.L_36:
        /*03b0*/ 	.byte	0x04, 0x36
        /*03b2*/ 	.short	(.L_38 - .L_37)
.L_37:
        /*03b4*/ 	.word	0x00000008
.L_38:


//--------------------- .nv.callgraph             --------------------------
	.section	.nv.callgraph,"",@"SHT_CUDA_CALLGRAPH"
	.align	4
	.sectionentsize	8
	.align		4
        /*0000*/ 	.word	0x00000000
	.align		4
        /*0004*/ 	.word	0xffffffff
	.align		4
        /*0008*/ 	.word	0x00000000
	.align		4
        /*000c*/ 	.word	0xfffffffe
	.align		4
        /*0010*/ 	.word	0x00000000
	.align		4
        /*0014*/ 	.word	0xfffffffd
	.align		4
        /*0018*/ 	.word	0x00000000
	.align		4
        /*001c*/ 	.word	0xfffffffc


//--------------------- .nv.constant4             --------------------------
	.section	.nv.constant4,"a",@progbits
	.align	8
	.align		8
.nv.constant4:
        /*0000*/ 	.dword	_ZN40_INTERNAL_f9b33802_4_k_cu_1bce388a_288754cuda3std3__45__cpo5beginE
	.align		8
        /*0008*/ 	.dword	_ZN40_INTERNAL_f9b33802_4_k_cu_1bce388a_288754cuda3std3__45__cpo3endE
	.align		8
        /*0010*/ 	.dword	_ZN40_INTERNAL_f9b33802_4_k_cu_1bce388a_288754cuda3std3__45__cpo6cbeginE
	.align		8
        /*0018*/ 	.dword	_ZN40_INTERNAL_f9b33802_4_k_cu_1bce388a_288754cuda3std3__45__cpo4cendE
	.align		8
        /*0020*/ 	.dword	_ZN40_INTERNAL_f9b33802_4_k_cu_1bce388a_288754cuda3std3__442_GLOBAL__N__f9b33802_4_k_cu_1bce388a_288756ignoreE
	.align		8
        /*0028*/ 	.dword	_ZN40_INTERNAL_f9b33802_4_k_cu_1bce388a_288754cuda3std3__419piecewise_constructE
	.align		8
        /*0030*/ 	.dword	_ZN40_INTERNAL_f9b33802_4_k_cu_1bce388a_288754cuda3std3__48in_placeE
	.align		8
        /*0038*/ 	.dword	_ZN40_INTERNAL_f9b33802_4_k_cu_1bce388a_288754cuda3std6ranges3__45__cpo4swapE
	.align		8
        /*0040*/ 	.dword	_ZN40_INTERNAL_f9b33802_4_k_cu_1bce388a_288754cuda3std6ranges3__45__cpo9iter_moveE
	.align		8
        /*0048*/ 	.dword	_ZN40_INTERNAL_f9b33802_4_k_cu_1bce388a_288754cute7productE
	.align		8
        /*0050*/ 	.dword	_ZN40_INTERNAL_f9b33802_4_k_cu_1bce388a_288754cute1_E


//--------------------- .text._ZN7cutlass13device_kernelINS_4gemm6kernel13GemmUniversalIN4cute5tupleIJiiiiEEENS1_10collective13CollectiveMmaINS1_37MainloopSm90TmaGmmaWarpSpecializedFP8ILi6ENS5_IJNS4_1CILi1EEESB_SB_EEENS1_32KernelTmaWarpSpecializedPingpongEEENS5_IJNSA_ILi64EEESF_NSA_ILi32EEEEEENS_12float_e5m2_tENS5_IJlSB_lEEESI_SJ_NS4_8TiledMMAINS4_8MMA_AtomIJNS4_4SM904GMMA30MMA_64x64x32_F32E5M2E5M2_SS_TNILNSN_7ScaleInE1ELSP_1EEEEEENS4_6LayoutISC_NS5_IJNSA_ILi0EEEST_ST_EEEEENS5_IJNS4_10UnderscoreESW_SW_EEEEENS4_13SM90_TMA_LOADENS4_14ComposedLayoutINS4_7SwizzleILi1ELi4ELi3EEENS4_18smem_ptr_flag_bitsILi8EEENSS_INS5_IJNSA_ILi8EEESG_EEENS5_IJSG_SB_EEEEEEEvNS4_8identityESZ_S19_vS1A_EENS_8epilogue10collective6detail29Sm90TmaWarpSpecializedAdapterINS1D_15DefaultEpilogueISI_SJ_SJ_NS1C_6thread17LinearCombinationISI_Li1EffLNS1H_9ScaleType4KindE0ELNS_15FloatRoundStyleE2ESI_EENS1_15EpilogueDefaultEEEEEvvEEEEvNT_6ParamsE --------------------------
	.section	.text._ZN7cutlass13device_kernelINS_4gemm6kernel13GemmUniversalIN4cute5tupleIJiiiiEEENS1_10collective13CollectiveMmaINS1_37MainloopSm90TmaGmmaWarpSpecializedFP8ILi6ENS5_IJNS4_1CILi1EEESB_SB_EEENS1_32KernelTmaWarpSpecializedPingpongEEENS5_IJNSA_ILi64EEESF_NSA_ILi32EEEEEENS_12float_e5m2_tENS5_IJlSB_lEEESI_SJ_NS4_8TiledMMAINS4_8MMA_AtomIJNS4_4SM904GMMA30MMA_64x64x32_F32E5M2E5M2_SS_TNILNSN_7ScaleInE1ELSP_1EEEEEENS4_6LayoutISC_NS5_IJNSA_ILi0EEEST_ST_EEEEENS5_IJNS4_10UnderscoreESW_SW_EEEEENS4_13SM90_TMA_LOADENS4_14ComposedLayoutINS4_7SwizzleILi1ELi4ELi3EEENS4_18smem_ptr_flag_bitsILi8EEENSS_INS5_IJNSA_ILi8EEESG_EEENS5_IJSG_SB_EEEEEEEvNS4_8identityESZ_S19_vS1A_EENS_8epilogue10collective6detail29Sm90TmaWarpSpecializedAdapterINS1D_15DefaultEpilogueISI_SJ_SJ_NS1C_6thread17LinearCombinationISI_Li1EffLNS1H_9ScaleType4KindE0ELNS_15FloatRoundStyleE2ESI_EENS1_15EpilogueDefaultEEEEEvvEEEEvNT_6ParamsE,"ax",@progbits
	.align	128
.text._ZN7cutlass13device_kernelINS_4gemm6kernel13GemmUniversalIN4cute5tupleIJiiiiEEENS1_10collective13CollectiveMmaINS1_37MainloopSm90TmaGmmaWarpSpecializedFP8ILi6ENS5_IJNS4_1CILi1EEESB_SB_EEENS1_32KernelTmaWarpSpecializedPingpongEEENS5_IJNSA_ILi64EEESF_NSA_ILi32EEEEEENS_12float_e5m2_tENS5_IJlSB_lEEESI_SJ_NS4_8TiledMMAINS4_8MMA_AtomIJNS4_4SM904GMMA30MMA_64x64x32_F32E5M2E5M2_SS_TNILNSN_7ScaleInE1ELSP_1EEEEEENS4_6LayoutISC_NS5_IJNSA_ILi0EEEST_ST_EEEEENS5_IJNS4_10UnderscoreESW_SW_EEEEENS4_13SM90_TMA_LOADENS4_14ComposedLayoutINS4_7SwizzleILi1ELi4ELi3EEENS4_18smem_ptr_flag_bitsILi8EEENSS_INS5_IJNSA_ILi8EEESG_EEENS5_IJSG_SB_EEEEEEEvNS4_8identityESZ_S19_vS1A_EENS_8epilogue10collective6detail29Sm90TmaWarpSpecializedAdapterINS1D_15DefaultEpilogueISI_SJ_SJ_NS1C_6thread17LinearCombinationISI_Li1EffLNS1H_9ScaleType4KindE0ELNS_15FloatRoundStyleE2ESI_EENS1_15EpilogueDefaultEEEEEvvEEEEvNT_6ParamsE:
        .type           _ZN7cutlass13device_kernelINS_4gemm6kernel13GemmUniversalIN4cute5tupleIJiiiiEEENS1_10collective13CollectiveMmaINS1_37MainloopSm90TmaGmmaWarpSpecializedFP8ILi6ENS5_IJNS4_1CILi1EEESB_SB_EEENS1_32KernelTmaWarpSpecializedPingpongEEENS5_IJNSA_ILi64EEESF_NSA_ILi32EEEEEENS_12float_e5m2_tENS5_IJlSB_lEEESI_SJ_NS4_8TiledMMAINS4_8MMA_AtomIJNS4_4SM904GMMA30MMA_64x64x32_F32E5M2E5M2_SS_TNILNSN_7ScaleInE1ELSP_1EEEEEENS4_6LayoutISC_NS5_IJNSA_ILi0EEEST_ST_EEEEENS5_IJNS4_10UnderscoreESW_SW_EEEEENS4_13SM90_TMA_LOADENS4_14ComposedLayoutINS4_7SwizzleILi1ELi4ELi3EEENS4_18smem_ptr_flag_bitsILi8EEENSS_INS5_IJNSA_ILi8EEESG_EEENS5_IJSG_SB_EEEEEEEvNS4_8identityESZ_S19_vS1A_EENS_8epilogue10collective6detail29Sm90TmaWarpSpecializedAdapterINS1D_15DefaultEpilogueISI_SJ_SJ_NS1C_6thread17LinearCombinationISI_Li1EffLNS1H_9ScaleType4KindE0ELNS_15FloatRoundStyleE2ESI_EENS1_15EpilogueDefaultEEEEEvvEEEEvNT_6ParamsE,@function
        .size           _ZN7cutlass13device_kernelINS_4gemm6kernel13GemmUniversalIN4cute5tupleIJiiiiEEENS1_10collective13CollectiveMmaINS1_37MainloopSm90TmaGmmaWarpSpecializedFP8ILi6ENS5_IJNS4_1CILi1EEESB_SB_EEENS1_32KernelTmaWarpSpecializedPingpongEEENS5_IJNSA_ILi64EEESF_NSA_ILi32EEEEEENS_12float_e5m2_tENS5_IJlSB_lEEESI_SJ_NS4_8TiledMMAINS4_8MMA_AtomIJNS4_4SM904GMMA30MMA_64x64x32_F32E5M2E5M2_SS_TNILNSN_7ScaleInE1ELSP_1EEEEEENS4_6LayoutISC_NS5_IJNSA_ILi0EEEST_ST_EEEEENS5_IJNS4_10UnderscoreESW_SW_EEEEENS4_13SM90_TMA_LOADENS4_14ComposedLayoutINS4_7SwizzleILi1ELi4ELi3EEENS4_18smem_ptr_flag_bitsILi8EEENSS_INS5_IJNSA_ILi8EEESG_EEENS5_IJSG_SB_EEEEEEEvNS4_8identityESZ_S19_vS1A_EENS_8epilogue10collective6detail29Sm90TmaWarpSpecializedAdapterINS1D_15DefaultEpilogueISI_SJ_SJ_NS1C_6thread17LinearCombinationISI_Li1EffLNS1H_9ScaleType4KindE0ELNS_15FloatRoundStyleE2ESI_EENS1_15EpilogueDefaultEEEEEvvEEEEvNT_6ParamsE,(.L_x_144 - _ZN7cutlass13device_kernelINS_4gemm6kernel13GemmUniversalIN4cute5tupleIJiiiiEEENS1_10collective13CollectiveMmaINS1_37MainloopSm90TmaGmmaWarpSpecializedFP8ILi6ENS5_IJNS4_1CILi1EEESB_SB_EEENS1_32KernelTmaWarpSpecializedPingpongEEENS5_IJNSA_ILi64EEESF_NSA_ILi32EEEEEENS_12float_e5m2_tENS5_IJlSB_lEEESI_SJ_NS4_8TiledMMAINS4_8MMA_AtomIJNS4_4SM904GMMA30MMA_64x64x32_F32E5M2E5M2_SS_TNILNSN_7ScaleInE1ELSP_1EEEEEENS4_6LayoutISC_NS5_IJNSA_ILi0EEEST_ST_EEEEENS5_IJNS4_10UnderscoreESW_SW_EEEEENS4_13SM90_TMA_LOADENS4_14ComposedLayoutINS4_7SwizzleILi1ELi4ELi3EEENS4_18smem_ptr_flag_bitsILi8EEENSS_INS5_IJNSA_ILi8EEESG_EEENS5_IJSG_SB_EEEEEEEvNS4_8identityESZ_S19_vS1A_EENS_8epilogue10collective6detail29Sm90TmaWarpSpecializedAdapterINS1D_15DefaultEpilogueISI_SJ_SJ_NS1C_6thread17LinearCombinationISI_Li1EffLNS1H_9ScaleType4KindE0ELNS_15FloatRoundStyleE2ESI_EENS1_15EpilogueDefaultEEEEEvvEEEEvNT_6ParamsE)
        .other          _ZN7cutlass13device_kernelINS_4gemm6kernel13GemmUniversalIN4cute5tupleIJiiiiEEENS1_10collective13CollectiveMmaINS1_37MainloopSm90TmaGmmaWarpSpecializedFP8ILi6ENS5_IJNS4_1CILi1EEESB_SB_EEENS1_32KernelTmaWarpSpecializedPingpongEEENS5_IJNSA_ILi64EEESF_NSA_ILi32EEEEEENS_12float_e5m2_tENS5_IJlSB_lEEESI_SJ_NS4_8TiledMMAINS4_8MMA_AtomIJNS4_4SM904GMMA30MMA_64x64x32_F32E5M2E5M2_SS_TNILNSN_7ScaleInE1ELSP_1EEEEEENS4_6LayoutISC_NS5_IJNSA_ILi0EEEST_ST_EEEEENS5_IJNS4_10UnderscoreESW_SW_EEEEENS4_13SM90_TMA_LOADENS4_14ComposedLayoutINS4_7SwizzleILi1ELi4ELi3EEENS4_18smem_ptr_flag_bitsILi8EEENSS_INS5_IJNSA_ILi8EEESG_EEENS5_IJSG_SB_EEEEEEEvNS4_8identityESZ_S19_vS1A_EENS_8epilogue10collective6detail29Sm90TmaWarpSpecializedAdapterINS1D_15DefaultEpilogueISI_SJ_SJ_NS1C_6thread17LinearCombinationISI_Li1EffLNS1H_9ScaleType4KindE0ELNS_15FloatRoundStyleE2ESI_EENS1_15EpilogueDefaultEEEEEvvEEEEvNT_6ParamsE,@"STO_CUDA_ENTRY STV_DEFAULT"
_ZN7cutlass13device_kernelINS_4gemm6kernel13GemmUniversalIN4cute5tupleIJiiiiEEENS1_10collective13CollectiveMmaINS1_37MainloopSm90TmaGmmaWarpSpecializedFP8ILi6ENS5_IJNS4_1CILi1EEESB_SB_EEENS1_32KernelTmaWarpSpecializedPingpongEEENS5_IJNSA_ILi64EEESF_NSA_ILi32EEEEEENS_12float_e5m2_tENS5_IJlSB_lEEESI_SJ_NS4_8TiledMMAINS4_8MMA_AtomIJNS4_4SM904GMMA30MMA_64x64x32_F32E5M2E5M2_SS_TNILNSN_7ScaleInE1ELSP_1EEEEEENS4_6LayoutISC_NS5_IJNSA_ILi0EEEST_ST_EEEEENS5_IJNS4_10UnderscoreESW_SW_EEEEENS4_13SM90_TMA_LOADENS4_14ComposedLayoutINS4_7SwizzleILi1ELi4ELi3EEENS4_18smem_ptr_flag_bitsILi8EEENSS_INS5_IJNSA_ILi8EEESG_EEENS5_IJSG_SB_EEEEEEEvNS4_8identityESZ_S19_vS1A_EENS_8epilogue10collective6detail29Sm90TmaWarpSpecializedAdapterINS1D_15DefaultEpilogueISI_SJ_SJ_NS1C_6thread17LinearCombinationISI_Li1EffLNS1H_9ScaleType4KindE0ELNS_15FloatRoundStyleE2ESI_EENS1_15EpilogueDefaultEEEEEvvEEEEvNT_6ParamsE:
[----:B------:R-:W-:Y:S01]  /*0000*/  LDC R1, c[0x0][0x28] ;  /* 0x00000a00ff017b82 */ /* 0x000fe20000000800 */
[----:B------:R-:W0:Y:S01]  /*0010*/  S2R R11, SR_TID.X ;  /* 0x00000000000b7919 */ /* 0x000e220000002100 */
[----:B------:R-:W-:Y:S01]  /*0020*/  ELECT P0, URZ, PT ;  /* 0x00000000003f782f */ /* 0x000fe20003800000 */
[----:B------:R-:W-:Y:S01]  /*0030*/  BSSY B0, `(.L_x_0) ;  /* 0x000000f000007945 */ /* 0x000fe20003800000 */
[--C-:B0-----:R-:W-:Y:S02]  /*0040*/  SHF.R.U32.HI R0, RZ, 0x5, R11.reuse ;  /* 0x00000005ff007819 */ /* 0x101fe4000001160b */
[----:B------:R-:W-:-:S03]  /*0050*/  SHF.R.U32.HI R4, RZ, 0x7, R11 ;  /* 0x00000007ff047819 */ /* 0x000fc6000001160b */
[----:B------:R-:W0:Y:S04]  /*0060*/  SHFL.IDX PT, R2, R0, RZ, 0x1f ;  /* 0x00001fff00027589 */ /* 0x000e2800000e0000 */
[----:B------:R1:W2:Y:S01]  /*0070*/  SHFL.IDX PT, R5, R4, RZ, 0x1f ;  /* 0x00001fff04057589 */ /* 0x0002a200000e0000 */
[----:B0-----:R-:W-:-:S13]  /*0080*/  ISETP.NE.OR P0, PT, R2, RZ, !P0 ;  /* 0x000000ff0200720c */ /* 0x001fda0004705670 */
[----:B-12---:R-:W-:Y:S05]  /*0090*/  @P0 BRA `(.L_x_1) ;  /* 0x0000000000200947 */ /* 0x006fea0003800000 */
[----:B------:R-:W-:Y:S02]  /*00a0*/  ULDC.64 UR4, c[0x0][0x198] ;  /* 0x0000660000047ab9 */ /* 0x000fe40000000a00 */
[----:B------:R-:W-:Y:S02]  /*00b0*/  UIADD3 UR6, UP0, UR4, 0xf0, URZ ;  /* 0x000000f004067890 */ /* 0x000fe4000ff1e03f */
[----:B------:R-:W-:Y:S02]  /*00c0*/  UIADD3 UR4, UP1, UR4, 0x1f0, URZ ;  /* 0x000001f004047890 */ /* 0x000fe4000ff3e03f */
[----:B------:R-:W-:Y:S02]  /*00d0*/  UIADD3.X UR7, URZ, UR5, URZ, UP0, !UPT ;  /* 0x000000053f077290 */ /* 0x000fe400087fe43f */
[----:B------:R-:W-:-:S07]  /*00e0*/  UIADD3.X UR5, URZ, UR5, URZ, UP1, !UPT ;  /* 0x000000053f057290 */ /* 0x000fce0008ffe43f */
[----:B------:R0:W-:Y:S02]  /*00f0*/  UTMACCTL.PF [UR6] ;  /* 0x00000000060079b9 */ /* 0x0001e40008040000 */
[----:B------:R0:W-:Y:S02]  /*0100*/  UTMACCTL.PF [UR4] ;  /* 0x00000000040079b9 */ /* 0x0001e40008040000 */
[----:B0-----:R-:W-:Y:S01]  /*0110*/  NOP ;  /* 0x0000000000007918 */ /* 0x001fe20000000000 */
.L_x_1:
[----:B------:R-:W-:Y:S05]  /*0120*/  BSYNC B0 ;  /* 0x0000000000007941 */ /* 0x000fea0003800000 */
.L_x_0:
[----:B------:R-:W0:Y:S02]  /*0130*/  SHFL.IDX PT, R3, R0, RZ, 0x1f ;  /* 0x00001fff00037589 */ /* 0x000e2400000e0000 */
[----:B0-----:R-:W-:-:S13]  /*0140*/  ISETP.NE.AND P0, PT, R3, RZ, PT ;  /* 0x000000ff0300720c */ /* 0x001fda0003f05270 */
[----:B------:R-:W-:Y:S05]  /*0150*/  @P0 BRA `(.L_x_2) ;  /* 0x0000000000680947 */ /* 0x000fea0003800000 */
[----:B------:R-:W0:Y:S01]  /*0160*/  S2UR UR8, SR_CgaCtaId ;  /* 0x00000000000879c3 */ /* 0x000e220000008800 */
[----:B------:R-:W-:Y:S01]  /*0170*/  UMOV UR4, 0x400 ;  /* 0x0000040000047882 */ /* 0x000fe20000000000 */
[----:B------:R-:W-:Y:S01]  /*0180*/  UMOV UR5, 0x1 ;  /* 0x0000000100057882 */ /* 0x000fe20000000000 */
[----:B------:R-:W-:Y:S01]  /*0190*/  UMOV UR6, 0x80 ;  /* 0x0000008000067882 */ /* 0x000fe20000000000 */
[----:B------:R-:W-:Y:S01]  /*01a0*/  ELECT P0, URZ, PT ;  /* 0x00000000003f782f */ /* 0x000fe20003800000 */
[----:B------:R-:W-:-:S04]  /*01b0*/  UIADD3 UR6, -UR6, 0x100000, URZ ;  /* 0x0010000006067890 */ /* 0x000fc8000fffe13f */
[----:B------:R-:W-:Y:S02]  /*01c0*/  USHF.L.U32 UR7, UR6, 0xb, URZ ;  /* 0x0000000b06077899 */ /* 0x000fe4000800063f */
[----:B------:R-:W-:Y:S02]  /*01d0*/  USHF.L.U32 UR6, UR6, 0x1, URZ ;  /* 0x0000000106067899 */ /* 0x000fe4000800063f */
[----:B0-----:R-:W-:Y:S02]  /*01e0*/  ULEA UR8, UR8, UR4, 0x18 ;  /* 0x0000000408087291 */ /* 0x001fe4000f8ec03f */
[----:B------:R-:W-:-:S04]  /*01f0*/  UIADD3 UR4, -UR5, 0x100000, URZ ;  /* 0x0010000005047890 */ /* 0x000fc8000fffe13f */
[----:B------:R-:W-:Y:S02]  /*0200*/  USHF.L.U32 UR5, UR4, 0xb, URZ ;  /* 0x0000000b04057899 */ /* 0x000fe4000800063f */
[----:B------:R-:W-:Y:S01]  /*0210*/  USHF.L.U32 UR4, UR4, 0x1, URZ ;  /* 0x0000000104047899 */ /* 0x000fe2000800063f */
[----:B------:R-:W0:Y:S11]  /*0220*/  FENCE.VIEW.ASYNC.S ;  /* 0x00000000000073c6 */ /* 0x000e360000000000 */
[----:B0-----:R0:W1:Y:S01]  /*0230*/  SYNCS.EXCH.64 URZ, [UR8], UR4 ;  /* 0x00000004083f75b2 */ /* 0x0010620008000100 */
[----:B------:R0:W2:Y:S01]  /*0240*/  SYNCS.EXCH.64 URZ, [UR8+0x30], UR6 ;  /* 0x00003006083f75b2 */ /* 0x0000a20008000100 */
[----:B------:R0:W3:Y:S01]  /*0250*/  SYNCS.EXCH.64 URZ, [UR8+0x8], UR4 ;  /* 0x00000804083f75b2 */ /* 0x0000e20008000100 */
[----:B------:R0:W4:Y:S01]  /*0260*/  SYNCS.EXCH.64 URZ, [UR8+0x38], UR6 ;  /* 0x00003806083f75b2 */ /* 0x0001220008000100 */
[----:B------:R0:W0:Y:S01]  /*0270*/  SYNCS.EXCH.64 URZ, [UR8+0x10], UR4 ;  /* 0x00001004083f75b2 */ /* 0x0000220008000100 */
[----:B------:R0:W0:Y:S01]  /*0280*/  SYNCS.EXCH.64 URZ, [UR8+0x40], UR6 ;  /* 0x00004006083f75b2 */ /* 0x0000220008000100 */
[----:B------:R0:W0:Y:S01]  /*0290*/  SYNCS.EXCH.64 URZ, [UR8+0x18], UR4 ;  /* 0x00001804083f75b2 */ /* 0x0000220008000100 */
[----:B------:R0:W0:Y:S01]  /*02a0*/  SYNCS.EXCH.64 URZ, [UR8+0x48], UR6 ;  /* 0x00004806083f75b2 */ /* 0x0000220008000100 */
[----:B------:R0:W0:Y:S01]  /*02b0*/  SYNCS.EXCH.64 URZ, [UR8+0x20], UR4 ;  /* 0x00002004083f75b2 */ /* 0x0000220008000100 */
[----:B------:R0:W0:Y:S01]  /*02c0*/  SYNCS.EXCH.64 URZ, [UR8+0x50], UR6 ;  /* 0x00005006083f75b2 */ /* 0x0000220008000100 */
[----:B------:R0:W0:Y:S01]  /*02d0*/  SYNCS.EXCH.64 URZ, [UR8+0x28], UR4 ;  /* 0x00002804083f75b2 */ /* 0x0000220008000100 */
[----:B------:R0:W0:Y:S01]  /*02e0*/  SYNCS.EXCH.64 URZ, [UR8+0x58], UR6 ;  /* 0x00005806083f75b2 */ /* 0x0000220008000100 */
[----:B------:R-:W-:Y:S01]  /*02f0*/  NOP ;  /* 0x0000000000007918 */ /* 0x000fe20000000000 */
.L_x_2:
[----:B------:R-:W5:Y:S01]  /*0300*/  SHFL.IDX PT, R6, R0, RZ, 0x1f ;  /* 0x00001fff00067589 */ /* 0x000f6200000e0000 */
[----:B------:R-:W-:Y:S01]  /*0310*/  ELECT P0, URZ, PT ;  /* 0x00000000003f782f */ /* 0x000fe20003800000 */
[----:B------:R-:W-:Y:S01]  /*0320*/  NOP ;  /* 0x0000000000007918 */ /* 0x000fe20000000000 */
[----:B------:R-:W-:Y:S01]  /*0330*/  ELECT P1, URZ, PT ;  /* 0x00000000003f782f */ /* 0x000fe20003820000 */
[----:B------:R1:W2:Y:S01]  /*0340*/  SHFL.IDX PT, R3, R0, RZ, 0x1f ;  /* 0x00001fff00037589 */ /* 0x0002a200000e0000 */
[----:B0-----:R-:W-:Y:S01]  /*0350*/  UMOV UR4, 0x20 ;  /* 0x0000002000047882 */ /* 0x001fe20000000000 */
[----:B------:R-:W-:Y:S01]  /*0360*/  UMOV UR11, 0x80 ;  /* 0x00000080000b7882 */ /* 0x000fe20000000000 */
[----:B------:R-:W-:Y:S01]  /*0370*/  NOP ;  /* 0x0000000000007918 */ /* 0x000fe20000000000 */
[----:B------:R-:W0:Y:S01]  /*0380*/  SHFL.IDX PT, R4, R4, RZ, 0x1f ;  /* 0x00001fff04047589 */ /* 0x000e2200000e0000 */
[C---:B------:R-:W-:Y:S01]  /*0390*/  VIADD R33, R5.reuse, 0xffffffff ;  /* 0xffffffff05217836 */ /* 0x040fe20000000000 */
[----:B------:R-:W-:Y:S01]  /*03a0*/  ULDC.64 UR20, c[0x0][0x208] ;  /* 0x0000820000147ab9 */ /* 0x000fe20000000a00 */
[----:B------:R-:W-:-:S02]  /*03b0*/  ISETP.NE.AND P2, PT, R5, RZ, PT ;  /* 0x000000ff0500720c */ /* 0x000fc40003f45270 */
[----:B-1----:R-:W-:Y:S02]  /*03c0*/  SHF.R.S32.HI R0, RZ, 0x1f, R11 ;  /* 0x0000001fff007819 */ /* 0x002fe4000001140b */
[----:B------:R-:W-:Y:S02]  /*03d0*/  ISETP.GE.U32.AND P3, PT, R33, 0x2, PT ;  /* 0x000000022100780c */ /* 0x000fe40003f66070 */
[----:B------:R-:W-:-:S04]  /*03e0*/  LEA.HI R0, R0, R11, RZ, 0x7 ;  /* 0x0000000b00007211 */ /* 0x000fc800078f38ff */
[----:B------:R-:W-:Y:S02]  /*03f0*/  LOP3.LUT R0, R0, 0xffffff80, RZ, 0xc0, !PT ;  /* 0xffffff8000007812 */ /* 0x000fe400078ec0ff */
[----:B-----5:R-:W-:-:S03]  /*0400*/  ISETP.NE.OR P0, PT, R6, RZ, !P0 ;  /* 0x000000ff0600720c */ /* 0x020fc60004705670 */
[----:B------:R-:W-:Y:S01]  /*0410*/  IMAD.IADD R10, R11, 0x1, -R0 ;  /* 0x000000010b0a7824 */ /* 0x000fe200078e0a00 */
[----:B--2---:R-:W-:Y:S02]  /*0420*/  ISETP.NE.OR P1, PT, R3, RZ, !P1 ;  /* 0x000000ff0300720c */ /* 0x004fe40004f25670 */
[----:B------:R-:W-:Y:S02]  /*0430*/  SHF.R.S32.HI R3, RZ, 0x1f, R2 ;  /* 0x0000001fff037819 */ /* 0x000fe40000011402 */
[----:B0-----:R-:W-:Y:S02]  /*0440*/  R2UR UR15, R4 ;  /* 0x00000000040f72ca */ /* 0x001fe400000e0000 */
[----:B------:R-:W-:-:S03]  /*0450*/  LEA.HI R3, R3, R2, RZ, 0x2 ;  /* 0x0000000203037211 */ /* 0x000fc600078f10ff */
[----:B------:R-:W-:Y:S01]  /*0460*/  VOTEU.ALL UP0, P0 ;  /* 0x00000000003f7886 */ /* 0x000fe20000000000 */
[----:B------:R-:W-:-:S03]  /*0470*/  LOP3.LUT R3, R3, 0xfffffffc, RZ, 0xc0, !PT ;  /* 0xfffffffc03037812 */ /* 0x000fc600078ec0ff */
[----:B------:R-:W-:Y:S01]  /*0480*/  VOTEU.ALL UP1, P1 ;  /* 0x00000000003f7886 */ /* 0x000fe20000820000 */
[----:B------:R-:W0:Y:S01]  /*0490*/  @!UP0 S2UR UR7, SR_CgaCtaId ;  /* 0x00000000000789c3 */ /* 0x000e220000008800 */
[----:B------:R-:W-:Y:S01]  /*04a0*/  @!UP0 UMOV UR6, 0x400 ;  /* 0x0000040000068882 */ /* 0x000fe20000000000 */
[----:B------:R-:W-:-:S04]  /*04b0*/  @!UP0 UIADD3 UR4, -UR4, 0x100000, URZ ;  /* 0x0010000004048890 */ /* 0x000fc8000fffe13f */
[----:B------:R-:W-:Y:S02]  /*04c0*/  @!UP0 USHF.L.U32 UR5, UR4, 0xb, URZ ;  /* 0x0000000b04058899 */ /* 0x000fe4000800063f */
[----:B------:R-:W-:Y:S01]  /*04d0*/  @!UP0 USHF.L.U32 UR4, UR4, 0x1, URZ ;  /* 0x0000000104048899 */ /* 0x000fe2000800063f */
[----:B------:R-:W-:Y:S01]  /*04e0*/  IMAD.IADD R20, R2, 0x1, -R3 ;  /* 0x0000000102147824 */ /* 0x000fe200078e0a03 */
[----:B------:R-:W-:Y:S01]  /*04f0*/  @!UP1 UMOV UR9, 0x400 ;  /* 0x0000040000099882 */ /* 0x000fe20000000000 */
[----:B------:R-:W-:Y:S01]  /*0500*/  VOTEU.ALL UP2, P1 ;  /* 0x00000000003f7886 */ /* 0x000fe20000840000 */
[----:B------:R-:W-:Y:S01]  /*0510*/  VOTEU.ALL UP3, P1 ;  /* 0x00000000003f7886 */ /* 0x000fe20000860000 */
[----:B------:R-:W-:Y:S01]  /*0520*/  VOTEU.ALL UP4, P1 ;  /* 0x00000000003f7886 */ /* 0x000fe20000880000 */
[----:B------:R-:W1:Y:S01]  /*0530*/  @!UP1 S2UR UR10, SR_CgaCtaId ;  /* 0x00000000000a99c3 */ /* 0x000e620000008800 */
[----:B------:R-:W-:Y:S01]  /*0540*/  VOTEU.ALL UP5, P1 ;  /* 0x00000000003f7886 */ /* 0x000fe200008a0000 */
[----:B0-----:R-:W-:-:S02]  /*0550*/  @!UP0 ULEA UR8, UR7, UR6, 0x18 ;  /* 0x0000000607088291 */ /* 0x001fc4000f8ec03f */
[----:B------:R-:W-:-:S04]  /*0560*/  @!UP1 UIADD3 UR6, -UR11, 0x100000, URZ ;  /* 0x001000000b069890 */ /* 0x000fc8000fffe13f */
[----:B------:R-:W-:Y:S02]  /*0570*/  @!UP1 USHF.L.U32 UR7, UR6, 0xb, URZ ;  /* 0x0000000b06079899 */ /* 0x000fe4000800063f */
[----:B------:R-:W-:Y:S01]  /*0580*/  @!UP1 USHF.L.U32 UR6, UR6, 0x1, URZ ;  /* 0x0000000106069899 */ /* 0x000fe2000800063f */
[----:B------:R-:W-:Y:S01]  /*0590*/  VOTEU.ALL UP0, P0 ;  /* 0x00000000003f7886 */ /* 0x000fe20000000000 */
[----:B-1----:R-:W-:Y:S01]  /*05a0*/  @!UP1 ULEA UR9, UR10, UR9, 0x18 ;  /* 0x000000090a099291 */ /* 0x002fe2000f8ec03f */
[----:B------:R-:W-:Y:S02]  /*05b0*/  VOTEU.ALL UP1, P0 ;  /* 0x00000000003f7886 */ /* 0x000fe40000020000 */
[----:B------:R-:W-:Y:S01]  /*05c0*/  ULDC.64 UR10, c[0x0][0x598] ;  /* 0x00016600000a7ab9 */ /* 0x000fe20000000a00 */
[----:B------:R-:W-:Y:S01]  /*05d0*/  ISETP.NE.AND P0, PT, R20, 0x3, PT ;  /* 0x000000031400780c */ /* 0x000fe20003f05270 */
[----:B------:R-:W0:Y:S02]  /*05e0*/  FENCE.VIEW.ASYNC.S ;  /* 0x00000000000073c6 */ /* 0x000e240000000000 */
[----:B0-----:R0:W3:Y:S01]  /*05f0*/  @!UP0 SYNCS.EXCH.64 URZ, [UR8+0x90], UR4 ;  /* 0x00009004083f85b2 */ /* 0x0010e20008000100 */
[----:B------:R-:W-:-:S02]  /*0600*/  ISETP.NE.U32.AND P1, PT, RZ, UR10, PT ;  /* 0x0000000aff007c0c */ /* 0x000fc4000bf25070 */
[----:B------:R-:W-:Y:S02]  /*0610*/  ISETP.EQ.OR P0, PT, R20, RZ, !P0 ;  /* 0x000000ff1400720c */ /* 0x000fe40004702670 */
[----:B------:R-:W-:Y:S02]  /*0620*/  ISETP.NE.AND.EX P1, PT, RZ, UR11, PT, P1 ;  /* 0x0000000bff007c0c */ /* 0x000fe4000bf25310 */
[----:B------:R-:W-:-:S04]  /*0630*/  ISETP.EQ.AND P0, PT, R5, RZ, P0 ;  /* 0x000000ff0500720c */ /* 0x000fc80000702270 */
[----:B------:R-:W-:-:S04]  /*0640*/  SEL R7, RZ, 0x1, !P0 ;  /* 0x00000001ff077807 */ /* 0x000fc80004000000 */
[----:B------:R-:W-:Y:S01]  /*0650*/  SEL R7, R7, 0x2, P3 ;  /* 0x0000000207077807 */ /* 0x000fe20001800000 */
[----:B------:R0:W3:Y:S01]  /*0660*/  @!UP1 SYNCS.EXCH.64 URZ, [UR8+0x98], UR4 ;  /* 0x00009804083f95b2 */ /* 0x0000e20008000100 */
[----:B------:R-:W-:Y:S01]  /*0670*/  NOP ;  /* 0x0000000000007918 */ /* 0x000fe20000000000 */
[----:B------:R0:W3:Y:S01]  /*0680*/  @!UP2 SYNCS.EXCH.64 URZ, [UR9+0x70], UR6 ;  /* 0x00007006093fa5b2 */ /* 0x0000e20008000100 */
[----:B------:R0:W3:Y:S01]  /*0690*/  @!UP3 SYNCS.EXCH.64 URZ, [UR9+0x78], UR6 ;  /* 0x00007806093fb5b2 */ /* 0x0000e20008000100 */
[----:B------:R0:W3:Y:S01]  /*06a0*/  @!UP4 SYNCS.EXCH.64 URZ, [UR9+0x80], UR6 ;  /* 0x00008006093fc5b2 */ /* 0x0000e20008000100 */
[----:B------:R0:W3:Y:S01]  /*06b0*/  @!UP5 SYNCS.EXCH.64 URZ, [UR9+0x88], UR6 ;  /* 0x00008806093fd5b2 */ /* 0x0000e20008000100 */
[----:B------:R-:W-:Y:S01]  /*06c0*/  NOP ;  /* 0x0000000000007918 */ /* 0x000fe20000000000 */
[----:B---34-:R-:W-:Y:S06]  /*06d0*/  BAR.SYNC.DEFER_BLOCKING 0x0 ;  /* 0x0000000000007b1d */ /* 0x018fec0000010000 */
[----:B0-----:R-:W-:Y:S05]  /*06e0*/  @!P1 BRA `(.L_x_3) ;  /* 0x00000000001c9947 */ /* 0x001fea0003800000 */
[----:B------:R-:W0:Y:S02]  /*06f0*/  LDC.64 R2, c[0x0][0x598] ;  /* 0x00016600ff027b82 */ /* 0x000e240000000a00 */
[----:B0-----:R-:W2:Y:S02]  /*0700*/  LDG.E.64 R2, desc[UR20][R2.64] ;  /* 0x0000001402027981 */ /* 0x001ea4000c1e1b00 */
[----:B--2---:R-:W-:-:S04]  /*0710*/  ISETP.NE.U32.AND P0, PT, R2, RZ, PT ;  /* 0x000000ff0200720c */ /* 0x004fc80003f05070 */
[----:B------:R-:W-:-:S13]  /*0720*/  ISETP.NE.AND.EX P0, PT, R3, RZ, PT, P0 ;  /* 0x000000ff0300720c */ /* 0x000fda0003f05300 */
[----:B------:R-:W-:Y:S05]  /*0730*/  @!P0 BRA `(.L_x_3) ;  /* 0x0000000000088947 */ /* 0x000fea0003800000 */
[----:B------:R2:W5:Y:S01]  /*0740*/  LD.E R12, desc[UR20][R2.64] ;  /* 0x00000014020c7980 */ /* 0x000562000c101900 */
[----:B------:R-:W-:Y:S05]  /*0750*/  BRA `(.L_x_4) ;  /* 0x0000000000207947 */ /* 0x000fea0003800000 */
.L_x_3:
[----:B------:R-:W-:Y:S02]  /*0760*/  ULDC.64 UR4, c[0x0][0x588] ;  /* 0x0001620000047ab9 */ /* 0x000fe40000000a00 */
[----:B------:R-:W-:-:S04]  /*0770*/  ISETP.NE.U32.AND P0, PT, RZ, UR4, PT ;  /* 0x00000004ff007c0c */ /* 0x000fc8000bf05070 */
[----:B------:R-:W-:-:S13]  /*0780*/  ISETP.NE.AND.EX P0, PT, RZ, UR5, PT, P0 ;  /* 0x00000005ff007c0c */ /* 0x000fda000bf05300 */
[----:B------:R-:W-:Y:S05]  /*0790*/  @!P0 BRA `(.L_x_5) ;  /* 0x00000000000c8947 */ /* 0x000fea0003800000 */
[----:B------:R-:W0:Y:S02]  /*07a0*/  LDC.64 R12, c[0x0][0x588] ;  /* 0x00016200ff0c7b82 */ /* 0x000e240000000a00 */
[----:B0-----:R1:W5:Y:S01]  /*07b0*/  LDG.E R12, desc[UR20][R12.64] ;  /* 0x000000140c0c7981 */ /* 0x001362000c1e1900 */
[----:B------:R-:W-:Y:S05]  /*07c0*/  BRA `(.L_x_4) ;  /* 0x0000000000047947 */ /* 0x000fea0003800000 */
.L_x_5:
[----:B------:R-:W0:Y:S02]  /*07d0*/  LDC R12, c[0x0][0x580] ;  /* 0x00016000ff0c7b82 */ /* 0x000e240000000800 */
.L_x_4:
[----:B------:R-:W-:Y:S02]  /*07e0*/  ULDC.64 UR4, c[0x0][0x5a0] ;  /* 0x0001680000047ab9 */ /* 0x000fe40000000a00 */
[----:B------:R-:W-:-:S04]  /*07f0*/  ISETP.NE.U32.AND P0, PT, RZ, UR4, PT ;  /* 0x00000004ff007c0c */ /* 0x000fc8000bf05070 */
[----:B------:R-:W-:-:S13]  /*0800*/  ISETP.NE.AND.EX P0, PT, RZ, UR5, PT, P0 ;  /* 0x00000005ff007c0c */ /* 0x000fda000bf05300 */
[----:B------:R-:W-:Y:S05]  /*0810*/  @!P0 BRA `(.L_x_6) ;  /* 0x00000000001c8947 */ /* 0x000fea0003800000 */
[----:B--2---:R-:W2:Y:S02]  /*0820*/  LDC.64 R2, c[0x0][0x5a0] ;  /* 0x00016800ff027b82 */ /* 0x004ea40000000a00 */
[----:B--2---:R-:W2:Y:S02]  /*0830*/  LDG.E.64 R2, desc[UR20][R2.64] ;  /* 0x0000001402027981 */ /* 0x004ea4000c1e1b00 */
[----:B--2---:R-:W-:-:S04]  /*0840*/  ISETP.NE.U32.AND P0, PT, R2, RZ, PT ;  /* 0x000000ff0200720c */ /* 0x004fc80003f05070 */
[----:B------:R-:W-:-:S13]  /*0850*/  ISETP.NE.AND.EX P0, PT, R3, RZ, PT, P0 ;  /* 0x000000ff0300720c */ /* 0x000fda0003f05300 */
[----:B------:R-:W-:Y:S05]  /*0860*/  @!P0 BRA `(.L_x_6) ;  /* 0x0000000000088947 */ /* 0x000fea0003800000 */
[----:B-1----:R4:W5:Y:S01]  /*0870*/  LD.E R13, desc[UR20][R2.64] ;  /* 0x00000014020d7980 */ /* 0x002962000c101900 */
[----:B------:R-:W-:Y:S05]  /*0880*/  BRA `(.L_x_7) ;  /* 0x0000000000207947 */ /* 0x000fea0003800000 */
.L_x_6:
[----:B------:R-:W-:Y:S02]  /*0890*/  ULDC.64 UR4, c[0x0][0x590] ;  /* 0x0001640000047ab9 */ /* 0x000fe40000000a00 */
[----:B------:R-:W-:-:S04]  /*08a0*/  ISETP.NE.U32.AND P0, PT, RZ, UR4, PT ;  /* 0x00000004ff007c0c */ /* 0x000fc8000bf05070 */
[----:B------:R-:W-:-:S13]  /*08b0*/  ISETP.NE.AND.EX P0, PT, RZ, UR5, PT, P0 ;  /* 0x00000005ff007c0c */ /* 0x000fda000bf05300 */
[----:B------:R-:W-:Y:S05]  /*08c0*/  @!P0 BRA `(.L_x_8) ;  /* 0x00000000000c8947 */ /* 0x000fea0003800000 */
[----:B--2---:R-:W1:Y:S02]  /*08d0*/  LDC.64 R2, c[0x0][0x590] ;  /* 0x00016400ff027b82 */ /* 0x004e640000000a00 */
[----:B-1----:R3:W5:Y:S01]  /*08e0*/  LDG.E R13, desc[UR20][R2.64] ;  /* 0x00000014020d7981 */ /* 0x002762000c1e1900 */
[----:B------:R-:W-:Y:S05]  /*08f0*/  BRA `(.L_x_7) ;  /* 0x0000000000047947 */ /* 0x000fea0003800000 */
.L_x_8:
[----:B-1----:R-:W1:Y:S02]  /*0900*/  LDC R13, c[0x0][0x584] ;  /* 0x00016100ff0d7b82 */ /* 0x002e640000000800 */
.L_x_7:
[----:B------:R-:W0:Y:S01]  /*0910*/  LDC R0, c[0x0][0x65c] ;  /* 0x00019700ff007b82 */ /* 0x000e220000000800 */
[----:B------:R-:W2:Y:S01]  /*0920*/  S2R R21, SR_CTAID.Y ;  /* 0x0000000000157919 */ /* 0x000ea20000002600 */
[----:B------:R-:W-:Y:S01]  /*0930*/  ULDC UR8, c[0x0][0x28c] ;  /* 0x0000a30000087ab9 */ /* 0x000fe20000000800 */
[----:B------:R-:W-:Y:S01]  /*0940*/  ISETP.NE.AND P0, PT, R5, 0x2, PT ;  /* 0x000000020500780c */ /* 0x000fe20003f05270 */
[----:B------:R-:W-:Y:S01]  /*0950*/  UIADD3 UR8, UR8, 0x1f, URZ ;  /* 0x0000001f08087890 */ /* 0x000fe2000fffe03f */
[----:B------:R-:W1:Y:S01]  /*0960*/  S2R R14, SR_CTAID.X ;  /* 0x00000000000e7919 */ /* 0x000e620000002500 */
[----:B------:R-:W-:Y:S01]  /*0970*/  UMOV UR5, URZ ;  /* 0x0000003f00057c82 */ /* 0x000fe20008000000 */
[----:B------:R-:W-:Y:S01]  /*0980*/  UMOV UR4, URZ ;  /* 0x0000003f00047c82 */ /* 0x000fe20008000000 */
[----:B------:R-:W-:-:S04]  /*0990*/  USHF.R.S32.HI UR9, URZ, 0x1f, UR8 ;  /* 0x0000001f3f097899 */ /* 0x000fc80008011408 */
[----:B------:R-:W-:-:S04]  /*09a0*/  ULEA.HI UR9, UR9, UR8, URZ, 0x5 ;  /* 0x0000000809097291 */ /* 0x000fc8000f8f283f */
[----:B------:R-:W-:Y:S01]  /*09b0*/  USHF.R.S32.HI UR13, URZ, 0x5, UR9 ;  /* 0x000000053f0d7899 */ /* 0x000fe20008011409 */
[----:B0-----:R-:W-:-:S13]  /*09c0*/  ISETP.NE.AND P4, PT, R0, 0x1, PT ;  /* 0x000000010000780c */ /* 0x001fda0003f85270 */
[----:B------:R-:W1:Y:S01]  /*09d0*/  @P4 LDC R15, c[0x0][0x10] ;  /* 0x00000400ff0f4b82 */ /* 0x000e620000000800 */
[----:B--234-:R-:W-:Y:S02]  /*09e0*/  @P4 IMAD.MOV.U32 R2, RZ, RZ, R21 ;  /* 0x000000ffff024224 */ /* 0x01cfe400078e0015 */
[----:B------:R-:W-:Y:S02]  /*09f0*/  @P4 IMAD.MOV.U32 R3, RZ, RZ, RZ ;  /* 0x000000ffff034224 */ /* 0x000fe400078e00ff */
[----:B------:R-:W-:-:S03]  /*0a00*/  @P4 IMAD.MOV.U32 R5, RZ, RZ, RZ ;  /* 0x000000ffff054224 */ /* 0x000fc600078e00ff */
[----:B------:R-:W0:Y:S01]  /*0a10*/  @!P4 LDC R9, c[0x0][0xc] ;  /* 0x00000300ff09cb82 */ /* 0x000e220000000800 */
[----:B------:R-:W-:Y:S01]  /*0a20*/  ULDC UR6, c[0x0][0xc] ;  /* 0x0000030000067ab9 */ /* 0x000fe20000000800 */
[----:B------:R-:W-:Y:S02]  /*0a30*/  ULDC UR7, c[0x0][0x10] ;  /* 0x0000040000077ab9 */ /* 0x000fe40000000800 */
[----:B------:R-:W-:-:S04]  /*0a40*/  UIMAD.WIDE.U32 UR6, UR6, UR7, URZ ;  /* 0x00000007060672a5 */ /* 0x000fc8000f8e003f */
[----:B------:R-:W2:Y:S01]  /*0a50*/  LDC R8, c[0x0][0x14] ;  /* 0x00000500ff087b82 */ /* 0x000ea20000000800 */
[----:B-1----:R-:W-:-:S04]  /*0a60*/  @P4 IMAD.WIDE.U32 R2, R14, R15, R2 ;  /* 0x0000000f0e024225 */ /* 0x002fc800078e0002 */
[----:B------:R-:W-:Y:S02]  /*0a70*/  IMAD.MOV.U32 R15, RZ, RZ, RZ ;  /* 0x000000ffff0f7224 */ /* 0x000fe400078e00ff */
[----:B------:R-:W-:Y:S02]  /*0a80*/  @P4 IMAD.IADD R3, R3, 0x1, R5 ;  /* 0x0000000103034824 */ /* 0x000fe400078e0205 */
[----:B0-----:R-:W-:-:S04]  /*0a90*/  @!P4 IMAD.WIDE.U32 R4, R9, R21, R14 ;  /* 0x000000150904c225 */ /* 0x001fc800078e000e */
[----:B------:R-:W-:Y:S02]  /*0aa0*/  @!P4 IMAD.MOV.U32 R2, RZ, RZ, R4 ;  /* 0x000000ffff02c224 */ /* 0x000fe400078e0004 */
[----:B------:R-:W-:Y:S02]  /*0ab0*/  @!P4 IMAD.MOV.U32 R3, RZ, RZ, R5 ;  /* 0x000000ffff03c224 */ /* 0x000fe400078e0005 */
[C---:B--2---:R-:W-:Y:S02]  /*0ac0*/  IMAD R17, R8.reuse, UR7, RZ ;  /* 0x0000000708117c24 */ /* 0x044fe4000f8e02ff */
[----:B------:R-:W-:Y:S01]  /*0ad0*/  IMAD.WIDE.U32 R8, R8, UR6, RZ ;  /* 0x0000000608087c25 */ /* 0x000fe2000f8e00ff */
[----:B------:R-:W-:-:S03]  /*0ae0*/  ULDC.64 UR6, c[0x0][0x650] ;  /* 0x0001940000067ab9 */ /* 0x000fc60000000a00 */
[----:B------:R-:W-:Y:S01]  /*0af0*/  IMAD.IADD R0, R9, 0x1, R17 ;  /* 0x0000000109007824 */ /* 0x000fe200078e0211 */
[----:B------:R-:W-:Y:S06]  /*0b00*/  @P0 BRA `(.L_x_9) ;  /* 0x0000000000200947 */ /* 0x000fec0003800000 */
[----:B------:R-:W-:Y:S01]  /*0b10*/  UISETP.GE.U32.AND UP0, UPT, UR13, 0x6, UPT ;  /* 0x000000060d00788c */ /* 0x000fe2000bf06070 */
[----:B------:R-:W-:Y:S01]  /*0b20*/  IADD3 R2, P0, R2, R8, RZ ;  /* 0x0000000802027210 */ /* 0x000fe20007f1e0ff */
[----:B------:R-:W-:-:S04]  /*0b30*/  UIMAD.WIDE.U32 UR4, UR13, -0x55555555, URZ ;  /* 0xaaaaaaab0d0478a5 */ /* 0x000fc8000f8e003f */
[----:B------:R-:W-:Y:S01]  /*0b40*/  USHF.R.U32.HI UR5, URZ, 0x2, UR5 ;  /* 0x000000023f057899 */ /* 0x000fe20008011605 */
[----:B------:R-:W-:Y:S02]  /*0b50*/  IMAD.X R3, R0, 0x1, R3, P0 ;  /* 0x0000000100037824 */ /* 0x000fe400000e0603 */
[----:B------:R-:W-:Y:S02]  /*0b60*/  UMOV UR4, URZ ;  /* 0x0000003f00047c82 */ /* 0x000fe40008000000 */
[----:B------:R-:W-:Y:S02]  /*0b70*/  @UP0 ULOP3.LUT UR4, UR5, 0x1, URZ, 0xc0, !UPT ;  /* 0x0000000105040892 */ /* 0x000fe4000f8ec03f */
[----:B------:R-:W-:-:S12]  /*0b80*/  UIMAD UR5, UR5, -0x6, UR13 ;  /* 0xfffffffa050578a4 */ /* 0x000fd8000f8e020d */
.L_x_9:
[----:B------:R-:W-:Y:S01]  /*0b90*/  ISETP.GE.U32.AND P0, PT, R2, UR6, PT ;  /* 0x0000000602007c0c */ /* 0x000fe2000bf06070 */
[----:B------:R-:W-:Y:S01]  /*0ba0*/  IMAD.MOV.U32 R6, RZ, RZ, -0x1 ;  /* 0xffffffffff067424 */ /* 0x000fe200078e00ff */
[----:B------:R-:W-:Y:S01]  /*0bb0*/  PRMT R16, RZ, 0x7610, R16 ;  /* 0x00007610ff107816 */ /* 0x000fe20000000010 */
[----:B------:R-:W-:Y:S01]  /*0bc0*/  IMAD.MOV.U32 R4, RZ, RZ, -0x1 ;  /* 0xffffffffff047424 */ /* 0x000fe200078e00ff */
[----:B------:R-:W-:Y:S01]  /*0bd0*/  ISETP.GE.U32.AND.EX P0, PT, R3, UR7, PT, P0 ;  /* 0x0000000703007c0c */ /* 0x000fe2000bf06100 */
[----:B------:R-:W-:-:S12]  /*0be0*/  IMAD.MOV.U32 R5, RZ, RZ, -0x1 ;  /* 0xffffffffff057424 */ /* 0x000fd800078e00ff */
[----:B------:R-:W-:Y:S05]  /*0bf0*/  @P0 BRA `(.L_x_10) ;  /* 0x00000004005c0947 */ /* 0x000fea0003800000 */
[----:B------:R-:W0:Y:S01]  /*0c00*/  LDC.64 R24, c[0x0][0x628] ;  /* 0x00018a00ff187b82 */ /* 0x000e220000000a00 */
[----:B------:R-:W-:Y:S02]  /*0c10*/  IMAD.MOV.U32 R4, RZ, RZ, R2 ;  /* 0x000000ffff047224 */ /* 0x000fe400078e0002 */
[----:B------:R-:W-:-:S05]  /*0c20*/  IMAD.MOV.U32 R5, RZ, RZ, R3 ;  /* 0x000000ffff057224 */ /* 0x000fca00078e0003 */
[----:B------:R-:W1:Y:S08]  /*0c30*/  LDC R6, c[0x0][0x630] ;  /* 0x00018c00ff067b82 */ /* 0x000e700000000800 */
[----:B------:R-:W2:Y:S01]  /*0c40*/  LDC.64 R26, c[0x0][0x620] ;  /* 0x00018800ff1a7b82 */ /* 0x000ea20000000a00 */
[----:B0-----:R-:W-:-:S04]  /*0c50*/  ISETP.NE.U32.AND P0, PT, R24, RZ, PT ;  /* 0x000000ff1800720c */ /* 0x001fc80003f05070 */
[----:B------:R-:W-:-:S13]  /*0c60*/  ISETP.NE.AND.EX P0, PT, R25, RZ, PT, P0 ;  /* 0x000000ff1900720c */ /* 0x000fda0003f05300 */
[----:B-12---:R-:W-:Y:S05]  /*0c70*/  @!P0 BRA `(.L_x_11) ;  /* 0x0000000000288947 */ /* 0x006fea0003800000 */
[----:B------:R-:W0:Y:S02]  /*0c80*/  LDC R19, c[0x0][0x634] ;  /* 0x00018d00ff137b82 */ /* 0x000e240000000800 */
[----:B0-----:R-:W-:-:S05]  /*0c90*/  IADD3 R19, P0, R2, R19, RZ ;  /* 0x0000001302137210 */ /* 0x001fca0007f1e0ff */
[----:B------:R-:W-:-:S04]  /*0ca0*/  IMAD.X R23, RZ, RZ, R3, P0 ;  /* 0x000000ffff177224 */ /* 0x000fc800000e0603 */
[----:B------:R-:W-:-:S04]  /*0cb0*/  IMAD.WIDE.U32 R4, R23, R24, RZ ;  /* 0x0000001817047225 */ /* 0x000fc800078e00ff */
[----:B------:R-:W-:-:S04]  /*0cc0*/  IMAD.WIDE.U32 R16, P0, R19, R25, R4 ;  /* 0x0000001913107225 */ /* 0x000fc80007800004 */
[----:B------:R-:W-:-:S04]  /*0cd0*/  IMAD.WIDE.U32 R4, R19, R24, RZ ;  /* 0x0000001813047225 */ /* 0x000fc800078e00ff */
[----:B------:R-:W-:Y:S01]  /*0ce0*/  IMAD.X R19, RZ, RZ, RZ, P0 ;  /* 0x000000ffff137224 */ /* 0x000fe200000e06ff */
[----:B------:R-:W-:Y:S01]  /*0cf0*/  IADD3 RZ, P0, R5, R16, RZ ;  /* 0x0000001005ff7210 */ /* 0x000fe20007f1e0ff */
[----:B------:R-:W-:-:S04]  /*0d00*/  IMAD.MOV.U32 R18, RZ, RZ, R17 ;  /* 0x000000ffff127224 */ /* 0x000fc800078e0011 */
[----:B------:R-:W-:-:S08]  /*0d10*/  IMAD.WIDE.U32.X R4, R23, R25, R18, P0 ;  /* 0x0000001917047225 */ /* 0x000fd000000e0412 */
.L_x_11:
[--C-:B------:R-:W-:Y:S01]  /*0d20*/  SHF.R.U64 R32, R4, R6, R5.reuse ;  /* 0x0000000604207219 */ /* 0x100fe20000001205 */
[----:B------:R-:W0:Y:S01]  /*0d30*/  LDC.64 R28, c[0x0][0x640] ;  /* 0x00019000ff1c7b82 */ /* 0x000e220000000a00 */
[----:B------:R-:W-:Y:S01]  /*0d40*/  I2FP.F32.U32 R4, R14 ;  /* 0x0000000e00047245 */ /* 0x000fe20000201000 */
[----:B------:R-:W-:Y:S01]  /*0d50*/  ULDC UR6, c[0x0][0x150] ;  /* 0x0000540000067ab9 */ /* 0x000fe20000000800 */
[----:B------:R-:W-:Y:S02]  /*0d60*/  SHF.R.U32.HI R5, RZ, R6, R5 ;  /* 0x00000006ff057219 */ /* 0x000fe40000011605 */
[----:B------:R-:W-:Y:S01]  /*0d70*/  IADD3 R17, P0, RZ, -R32, RZ ;  /* 0x80000020ff117210 */ /* 0x000fe20007f1e0ff */
[----:B------:R-:W-:Y:S01]  /*0d80*/  FMUL R6, R4, UR6 ;  /* 0x0000000604067c20 */ /* 0x000fe20008400000 */
[----:B------:R-:W-:Y:S01]  /*0d90*/  ULDC UR6, c[0x0][0x154] ;  /* 0x0000550000067ab9 */ /* 0x000fe20000000800 */
[----:B------:R-:W1:Y:S02]  /*0da0*/  LDC R18, c[0x0][0x618] ;  /* 0x00018600ff127b82 */ /* 0x000e640000000800 */
[----:B------:R-:W-:-:S02]  /*0db0*/  IMAD.X R19, RZ, RZ, ~R5, P0 ;  /* 0x000000ffff137224 */ /* 0x000fc400000e0e05 */
[----:B------:R-:W2:Y:S01]  /*0dc0*/  F2I.U32.TRUNC.NTZ R6, R6 ;  /* 0x0000000600067305 */ /* 0x000ea2000020f000 */
[----:B------:R-:W-:-:S03]  /*0dd0*/  IMAD.WIDE.U32 R4, R17, R26, R2 ;  /* 0x0000001a11047225 */ /* 0x000fc600078e0002 */
[----:B------:R-:W3:Y:S01]  /*0de0*/  LDC R15, c[0x0][0x144] ;  /* 0x00005100ff0f7b82 */ /* 0x000ee20000000800 */
[----:B------:R-:W-:-:S04]  /*0df0*/  IMAD R16, R19, R26, RZ ;  /* 0x0000001a13107224 */ /* 0x000fc800078e02ff */
[----:B------:R-:W-:-:S03]  /*0e00*/  IMAD R17, R17, R27, R16 ;  /* 0x0000001b11117224 */ /* 0x000fc600078e0210 */
[----:B------:R-:W4:Y:S01]  /*0e10*/  LDC R22, c[0x0][0x608] ;  /* 0x00018200ff167b82 */ /* 0x000f220000000800 */
[----:B------:R-:W-:Y:S01]  /*0e20*/  IMAD.IADD R17, R5, 0x1, R17 ;  /* 0x0000000105117824 */ /* 0x000fe200078e0211 */
[----:B0-----:R-:W-:Y:S01]  /*0e30*/  ISETP.NE.U32.AND P0, PT, R28, RZ, PT ;  /* 0x000000ff1c00720c */ /* 0x001fe20003f05070 */
[----:B--2---:R-:W-:-:S03]  /*0e40*/  IMAD.MOV R5, RZ, RZ, -R6 ;  /* 0x000000ffff057224 */ /* 0x004fc600078e0a06 */
[----:B------:R-:W-:Y:S02]  /*0e50*/  ISETP.NE.AND.EX P0, PT, R29, RZ, PT, P0 ;  /* 0x000000ff1d00720c */ /* 0x000fe40003f05300 */
[----:B------:R-:W0:Y:S01]  /*0e60*/  LDC R19, c[0x0][0x658] ;  /* 0x00019600ff137b82 */ /* 0x000e220000000800 */
[-CC-:B-1----:R-:W-:Y:S02]  /*0e70*/  SHF.R.U64 R26, R4, R18.reuse, R17.reuse ;  /* 0x00000012041a7219 */ /* 0x182fe40000001211 */
[----:B------:R-:W-:Y:S02]  /*0e80*/  I2FP.F32.U32 R4, R21 ;  /* 0x0000001500047245 */ /* 0x000fe40000201000 */
[----:B------:R-:W-:Y:S01]  /*0e90*/  SHF.R.U32.HI R17, RZ, R18, R17 ;  /* 0x00000012ff117219 */ /* 0x000fe20000011611 */
[----:B------:R-:W-:Y:S02]  /*0ea0*/  IMAD.MOV.U32 R18, RZ, RZ, 0x1 ;  /* 0x00000001ff127424 */ /* 0x000fe400078e00ff */
[----:B------:R-:W1:Y:S01]  /*0eb0*/  LDC R24, c[0x0][0x148] ;  /* 0x00005200ff187b82 */ /* 0x000e620000000800 */
[----:B---3--:R-:W-:-:S02]  /*0ec0*/  IMAD R6, R15, R5, R14 ;  /* 0x000000050f067224 */ /* 0x008fc400078e020e */
[----:B------:R-:W-:Y:S01]  /*0ed0*/  FMUL R5, R4, UR6 ;  /* 0x0000000604057c20 */ /* 0x000fe20008400000 */
[----:B------:R-:W-:-:S04]  /*0ee0*/  IMAD.MOV.U32 R4, RZ, RZ, -0x1 ;  /* 0xffffffffff047424 */ /* 0x000fc800078e00ff */
[----:B------:R-:W2:Y:S01]  /*0ef0*/  LDC R25, c[0x0][0x600] ;  /* 0x00018000ff197b82 */ /* 0x000ea20000000800 */
[-CC-:B----4-:R-:W-:Y:S02]  /*0f00*/  SHF.R.U64 R34, R26, R22.reuse, R17.reuse ;  /* 0x000000161a227219 */ /* 0x190fe40000001211 */
[----:B------:R-:W-:Y:S02]  /*0f10*/  SHF.R.U32.HI R14, RZ, R22, R17 ;  /* 0x00000016ff0e7219 */ /* 0x000fe40000011611 */
[----:B------:R3:W4:Y:S03]  /*0f20*/  F2I.U32.TRUNC.NTZ R22, R5 ;  /* 0x0000000500167305 */ /* 0x000726000020f000 */
[----:B------:R-:W1:Y:S01]  /*0f30*/  LDC R27, c[0x0][0x648] ;  /* 0x00019200ff1b7b82 */ /* 0x000e620000000800 */
[-C--:B0-----:R-:W-:Y:S02]  /*0f40*/  SHF.R.U64 R36, R34, R19.reuse, R14 ;  /* 0x0000001322247219 */ /* 0x081fe4000000120e */
[----:B------:R-:W-:-:S02]  /*0f50*/  SHF.L.U32 R4, R4, R19, RZ ;  /* 0x0000001304047219 */ /* 0x000fc400000006ff */
[-C--:B------:R-:W-:Y:S02]  /*0f60*/  SHF.R.U32.HI R14, RZ, R19.reuse, R14 ;  /* 0x00000013ff0e7219 */ /* 0x080fe4000001160e */
[----:B------:R-:W-:Y:S01]  /*0f70*/  SHF.L.U32 R18, R18, R19, RZ ;  /* 0x0000001312127219 */ /* 0x000fe200000006ff */
[----:B------:R-:W0:Y:S01]  /*0f80*/  LDC R31, c[0x0][0x638] ;  /* 0x00018e00ff1f7b82 */ /* 0x000e220000000800 */
[----:B------:R-:W-:Y:S01]  /*0f90*/  LOP3.LUT R19, RZ, R4, RZ, 0x33, !PT ;  /* 0x00000004ff137212 */ /* 0x000fe200078e33ff */
[----:B------:R-:W-:Y:S02]  /*0fa0*/  IMAD.MOV.U32 R4, RZ, RZ, R36 ;  /* 0x000000ffff047224 */ /* 0x000fe400078e0024 */
[----:B---3--:R-:W-:-:S04]  /*0fb0*/  IMAD.MOV.U32 R5, RZ, RZ, R14 ;  /* 0x000000ffff057224 */ /* 0x008fc800078e000e */
[----:B------:R-:W3:Y:S01]  /*0fc0*/  LDC R30, c[0x0][0x610] ;  /* 0x00018400ff1e7b82 */ /* 0x000ee20000000800 */
[----:B----4-:R-:W-:Y:S05]  /*0fd0*/  @!P0 BRA `(.L_x_12) ;  /* 0x0000000000288947 */ /* 0x010fea0003800000 */
[----:B------:R-:W4:Y:S02]  /*0fe0*/  LDC R17, c[0x0][0x64c] ;  /* 0x00019300ff117b82 */ /* 0x000f240000000800 */
[----:B----4-:R-:W-:-:S05]  /*0ff0*/  IADD3 R17, P0, R36, R17, RZ ;  /* 0x0000001124117210 */ /* 0x010fca0007f1e0ff */
        /* <DEDUP_REMOVED lines=8> */
.L_x_12:
[----:B-1----:R-:W-:Y:S01]  /*1080*/  SHF.R.U64 R4, R4, R27, R5 ;  /* 0x0000001b04047219 */ /* 0x002fe20000001205 */
[----:B--2---:R-:W-:Y:S01]  /*1090*/  VIADD R5, R25, 0xffffffff ;  /* 0xffffffff19057836 */ /* 0x004fe20000000000 */
[----:B------:R-:W-:Y:S01]  /*10a0*/  LOP3.LUT R19, R34, R19, RZ, 0xc0, !PT ;  /* 0x0000001322137212 */ /* 0x000fe200078ec0ff */
[----:B------:R-:W-:Y:S02]  /*10b0*/  IMAD.MOV R22, RZ, RZ, -R22 ;  /* 0x000000ffff167224 */ /* 0x000fe400078e0a16 */
[----:B------:R-:W-:Y:S01]  /*10c0*/  IMAD.MOV R14, RZ, RZ, -R4 ;  /* 0x000000ffff0e7224 */ /* 0x000fe200078e0a04 */
[----:B------:R-:W-:Y:S01]  /*10d0*/  LOP3.LUT R5, R26, R5, RZ, 0xc0, !PT ;  /* 0x000000051a057212 */ /* 0x000fe200078ec0ff */
[----:B------:R-:W-:Y:S02]  /*10e0*/  IMAD R19, R18, R4, R19 ;  /* 0x0000000412137224 */ /* 0x000fe400078e0213 */
[----:B------:R-:W-:Y:S02]  /*10f0*/  @P4 IMAD R6, R24, R22, R21 ;  /* 0x0000001618064224 */ /* 0x000fe400078e0215 */
[----:B0-----:R-:W-:-:S02]  /*1100*/  IMAD R4, R14, R31, R36 ;  /* 0x0000001f0e047224 */ /* 0x001fc400078e0224 */
[----:B---3--:R-:W-:Y:S02]  /*1110*/  IMAD R6, R19, R30, R6 ;  /* 0x0000001e13067224 */ /* 0x008fe400078e0206 */
[----:B------:R-:W-:Y:S02]  /*1120*/  IMAD R5, R4, R25, R5 ;  /* 0x0000001904057224 */ /* 0x000fe400078e0205 */
[----:B------:R-:W-:-:S03]  /*1130*/  IMAD.MOV.U32 R16, RZ, RZ, 0x1 ;  /* 0x00000001ff107424 */ /* 0x000fc600078e00ff */
[----:B------:R-:W-:Y:S02]  /*1140*/  SEL R4, R5, R6, !P4 ;  /* 0x0000000605047207 */ /* 0x000fe40006000000 */
[----:B------:R-:W-:Y:S01]  /*1150*/  SEL R6, R6, R5, !P4 ;  /* 0x0000000506067207 */ /* 0x000fe20006000000 */
[----:B------:R-:W-:-:S07]  /*1160*/  IMAD.MOV.U32 R5, RZ, RZ, R32 ;  /* 0x000000ffff057224 */ /* 0x000fce00078e0020 */
.L_x_10:
[----:B------:R-:W-:Y:S05]  /*1170*/  @!P2 BRA `(.L_x_13) ;  /* 0x0000004000b8a947 */ /* 0x000fea0003800000 */
[----:B------:R-:W-:-:S13]  /*1180*/  ISETP.GT.U32.AND P0, PT, R33, 0x1, PT ;  /* 0x000000012100780c */ /* 0x000fda0003f04070 */
[----:B------:R-:W-:Y:S05]  /*1190*/  @P0 EXIT ;  /* 0x000000000000094d */ /* 0x000fea0003800000 */
.L_x_14:
[----:B------:R-:W-:-:S08]  /*11a0*/  NOP ;  /* 0x0000000000007918 */ /* 0x000fd00000000000 */
[----:B------:R-:W0:Y:S02]  /*11b0*/  USETMAXREG.TRY_ALLOC.CTAPOOL UP0, 0xe8 ;  /* 0x000000e8000079c8 */ /* 0x000e240008000600 */
[----:B0-----:R-:W-:-:S13]  /*11c0*/  PLOP3.LUT P0, PT, PT, PT, UP0, 0x80, 0x0 ;  /* 0x000000000000781c */ /* 0x001fda0003f0f008 */
[----:B------:R-:W-:Y:S05]  /*11d0*/  @!P0 BRA `(.L_x_14) ;  /* 0xfffffffc00f08947 */ /* 0x000fea000383ffff */
[----:B------:R-:W-:-:S13]  /*11e0*/  LOP3.LUT P0, RZ, R16, 0xff, RZ, 0xc0, !PT ;  /* 0x000000ff10ff7812 */ /* 0x000fda000780c0ff */
[----:B------:R-:W-:Y:S05]  /*11f0*/  @!P0 EXIT ;  /* 0x000000000000894d */ /* 0x000fea0003800000 */
[----:B------:R-:W0:Y:S01]  /*1200*/  S2UR UR6, SR_CgaCtaId ;  /* 0x00000000000679c3 */ /* 0x000e220000008800 */
[----:B------:R-:W-:Y:S01]  /*1210*/  SHF.R.S32.HI R11, RZ, 0x1f, R10 ;  /* 0x0000001fff0b7819 */ /* 0x000fe2000001140a */
[----:B------:R-:W-:Y:S01]  /*1220*/  UIADD3 UR7, UR15, -0x1, URZ ;  /* 0xffffffff0f077890 */ /* 0x000fe2000fffe03f */
[----:B------:R-:W-:Y:S01]  /*1230*/  LOP3.LUT R86, R7, 0x1, RZ, 0xfc, !PT ;  /* 0x0000000107567812 */ /* 0x000fe200078efcff */
[----:B------:R-:W-:Y:S01]  /*1240*/  UMOV UR12, 0x400 ;  /* 0x00000400000c7882 */ /* 0x000fe20000000000 */
[CC--:B------:R-:W-:Y:S01]  /*1250*/  LEA.HI R15, R11.reuse, R10.reuse, RZ, 0x2 ;  /* 0x0000000a0b0f7211 */ /* 0x0c0fe200078f10ff */
[----:B------:R-:W-:Y:S01]  /*1260*/  UISETP.LT.AND UP0, UPT, UR13, 0x1, UPT ;  /* 0x000000010d00788c */ /* 0x000fe2000bf01270 */
[----:B------:R-:W-:Y:S01]  /*1270*/  LEA.HI R16, R11, R10, RZ, 0x5 ;  /* 0x0000000a0b107211 */ /* 0x000fe200078f28ff */
[----:B------:R-:W-:Y:S01]  /*1280*/  USHF.L.U32 UR23, UR13, 0x1, URZ ;  /* 0x000000010d177899 */ /* 0x000fe2000800063f */
[--C-:B------:R-:W-:Y:S01]  /*1290*/  SHF.R.S32.HI R14, RZ, 0x2, R15.reuse ;  /* 0x00000002ff0e7819 */ /* 0x100fe2000001140f */
[----:B------:R-:W-:Y:S01]  /*12a0*/  USEL UR14, UR13, 0x1, UP0 ;  /* 0x000000010d0e7887 */ /* 0x000fe20008000000 */
[----:B------:R-:W-:Y:S01]  /*12b0*/  SHF.R.S32.HI R17, RZ, 0x1f, R15 ;  /* 0x0000001fff117819 */ /* 0x000fe2000001140f */
[----:B------:R-:W-:Y:S01]  /*12c0*/  UISETP.NE.AND UP0, UPT, UR7, URZ, UPT ;  /* 0x0000003f0700728c */ /* 0x000fe2000bf05270 */
[----:B------:R-:W-:Y:S01]  /*12d0*/  LOP3.LUT R11, R15, 0xfffffffc, RZ, 0xc0, !PT ;  /* 0xfffffffc0f0b7812 */ /* 0x000fe200078ec0ff */
[----:B------:R-:W-:Y:S01]  /*12e0*/  UIADD3 UR14, -UR14, UR13, URZ ;  /* 0x0000000d0e0e7290 */ /* 0x000fe2000fffe13f */
[----:B------:R-:W-:Y:S01]  /*12f0*/  LEA.HI R17, R17, R14, RZ, 0x3 ;  /* 0x0000000e11117211 */ /* 0x000fe200078f18ff */
[----:B------:R-:W-:-:S02]  /*1300*/  USEL UR9, URZ, 0x1, UP0 ;  /* 0x000000013f097887 */ /* 0x000fc40008000000 */
[----:B------:R-:W-:Y:S01]  /*1310*/  IMAD.IADD R18, R10, 0x1, -R11 ;  /* 0x000000010a127824 */ /* 0x000fe200078e0a0b */
[----:B------:R-:W-:-:S03]  /*1320*/  LOP3.LUT R17, R17, 0xfffffff8, RZ, 0xc0, !PT ;  /* 0xfffffff811117812 */ /* 0x000fc600078ec0ff */
[----:B------:R-:W-:Y:S01]  /*1330*/  IMAD.U32 R87, RZ, RZ, UR9 ;  /* 0x00000009ff577e24 */ /* 0x000fe2000f8e00ff */
[----:B0-----:R-:W-:Y:S01]  /*1340*/  ULEA UR12, UR6, UR12, 0x18 ;  /* 0x0000000c060c7291 */ /* 0x001fe2000f8ec03f */
[----:B------:R-:W-:Y:S01]  /*1350*/  IMAD.IADD R14, R14, 0x1, -R17 ;  /* 0x000000010e0e7824 */ /* 0x000fe200078e0a11 */
[----:B------:R-:W-:Y:S01]  /*1360*/  USHF.L.U32 UR6, UR7, 0x3, URZ ;  /* 0x0000000307067899 */ /* 0x000fe2000800063f */
[----:B------:R-:W-:Y:S01]  /*1370*/  SHF.R.S32.HI R17, RZ, 0x5, R16 ;  /* 0x00000005ff117819 */ /* 0x000fe20000011410 */
[----:B------:R-:W-:Y:S02]  /*1380*/  UIADD3 UR7, UR12, 0x180, URZ ;  /* 0x000001800c077890 */ /* 0x000fe4000fffe03f */
[----:B------:R-:W-:Y:S01]  /*1390*/  ULOP3.LUT UR6, UR6, 0x8, URZ, 0xc0, !UPT ;  /* 0x0000000806067892 */ /* 0x000fe2000f8ec03f */
[--C-:B------:R-:W-:Y:S01]  /*13a0*/  SHF.R.S32.HI R15, RZ, 0x1f, R14.reuse ;  /* 0x0000001fff0f7819 */ /* 0x100fe2000001140e */
[----:B------:R-:W-:Y:S01]  /*13b0*/  UIADD3 UR8, UR12, 0x3180, URZ ;  /* 0x000031800c087890 */ /* 0x000fe2000fffe03f */
[----:B------:R-:W-:Y:S01]  /*13c0*/  IMAD R19, R17, -0x10, -R14 ;  /* 0xfffffff011137824 */ /* 0x000fe200078e0a0e */
[----:B------:R-:W-:-:S02]  /*13d0*/  USHF.R.U32.HI UR7, URZ, 0x4, UR7 ;  /* 0x000000043f077899 */ /* 0x000fc40008011607 */
[----:B------:R-:W-:Y:S01]  /*13e0*/  USHF.R.U32.HI UR8, URZ, 0x4, UR8 ;  /* 0x000000043f087899 */ /* 0x000fe20008011608 */
[----:B------:R-:W-:Y:S01]  /*13f0*/  IMAD.WIDE R10, R17, 0x10, R14 ;  /* 0x00000010110a7825 */ /* 0x000fe200078e020e */
[----:B------:R-:W-:Y:S02]  /*1400*/  ULOP3.LUT UR25, UR6, 0x8, URZ, 0x3c, !UPT ;  /* 0x0000000806197892 */ /* 0x000fe4000f8e3c3f */
[----:B------:R-:W-:Y:S02]  /*1410*/  ULOP3.LUT UR16, UR6, 0x18, URZ, 0x3c, !UPT ;  /* 0x0000001806107892 */ /* 0x000fe4000f8e3c3f */
[----:B------:R-:W-:Y:S01]  /*1420*/  UIADD3 UR24, UR12, 0x70, URZ ;  /* 0x000000700c187890 */ /* 0x000fe2000fffe03f */
[----:B------:R-:W-:Y:S01]  /*1430*/  ULDC UR6, c[0x0][0x284] ;  /* 0x0000a10000067ab9 */ /* 0x000fe20000000800 */
[----:B------:R-:W-:Y:S01]  /*1440*/  ULOP3.LUT UR7, UR7, 0x3fff, URZ, 0xc0, !UPT ;  /* 0x00003fff07077892 */ /* 0x000fe2000f8ec03f */
[----:B------:R-:W-:Y:S01]  /*1450*/  VIADD R19, R19, UR6 ;  /* 0x0000000613137c36 */ /* 0x000fe20008000000 */
[----:B------:R-:W-:-:S02]  /*1460*/  ULOP3.LUT UR8, UR8, 0x3fff, URZ, 0xc0, !UPT ;  /* 0x00003fff08087892 */ /* 0x000fc4000f8ec03f */
[----:B------:R-:W-:Y:S02]  /*1470*/  ULEA UR15, UR15, UR24, 0x3 ;  /* 0x000000180f0f7291 */ /* 0x000fe4000f8e183f */
[----:B------:R-:W-:Y:S02]  /*1480*/  ULOP3.LUT UR17, UR7, 0x10000, URZ, 0xfc, !UPT ;  /* 0x0001000007117892 */ /* 0x000fe4000f8efc3f */
[----:B------:R-:W-:-:S12]  /*1490*/  ULOP3.LUT UR18, UR8, 0x10000, URZ, 0xfc, !UPT ;  /* 0x0001000008127892 */ /* 0x000fd8000f8efc3f */
.L_x_105:
[----:B------:R-:W-:Y:S01]  /*14a0*/  SHF.L.U32 R14, R87, 0x1f, RZ ;  /* 0x0000001f570e7819 */ /* 0x000fe200000006ff */
[----:B------:R-:W0:Y:S01]  /*14b0*/  LDC R15, c[0x0][0x28c] ;  /* 0x0000a300ff0f7b82 */ /* 0x000e220000000800 */
[----:B------:R-:W-:Y:S01]  /*14c0*/  UMOV UR6, URZ ;  /* 0x0000003f00067c82 */ /* 0x000fe20008000000 */
[----:B------:R-:W-:Y:S01]  /*14d0*/  UMOV UR19, UR5 ;  /* 0x0000000500137c82 */ /* 0x000fe20008000000 */
[----:B-1----:R-:W1:Y:S01]  /*14e0*/  SYNCS.PHASECHK.TRANS64.TRYWAIT P0, [UR15+-0x8], R14 ;  /* 0xfffff80eff0075a7 */ /* 0x002e62000800014f */
[----:B0-----:R-:W-:Y:S01]  /*14f0*/  ISETP.GE.AND P1, PT, R15, 0x1, PT ;  /* 0x000000010f00780c */ /* 0x001fe20003f26270 */
[----:B-1234-:R-:W-:-:S12]  /*1500*/  @!P0 BRA `(.L_x_15) ;  /* 0x0000004c00f88947 */ /* 0x01efd80003800000 */
.L_x_129:
[----:B------:R-:W-:Y:S01]  /*1510*/  UMOV UR7, URZ ;  /* 0x0000003f00077c82 */ /* 0x000fe20008000000 */
[----:B------:R-:W-:Y:S01]  /*1520*/  UMOV UR8, URZ ;  /* 0x0000003f00087c82 */ /* 0x000fe20008000000 */
[----:B------:R-:W-:Y:S02]  /*1530*/  CS2R R22, SRZ ;  /* 0x0000000000167805 */ /* 0x000fe4000001ff00 */
[----:B------:R-:W-:Y:S02]  /*1540*/  CS2R R56, SRZ ;  /* 0x0000000000387805 */ /* 0x000fe4000001ff00 */
[----:B------:R-:W-:Y:S02]  /*1550*/  CS2R R58, SRZ ;  /* 0x00000000003a7805 */ /* 0x000fe4000001ff00 */
[----:B------:R-:W-:Y:S02]  /*1560*/  CS2R R60, SRZ ;  /* 0x00000000003c7805 */ /* 0x000fe4000001ff00 */
[----:B------:R-:W-:-:S02]  /*1570*/  CS2R R62, SRZ ;  /* 0x00000000003e7805 */ /* 0x000fc4000001ff00 */
[----:B------:R-:W-:Y:S02]  /*1580*/  CS2R R64, SRZ ;  /* 0x0000000000407805 */ /* 0x000fe4000001ff00 */
        /* <DEDUP_REMOVED lines=9> */
[----:B------:R-:W-:Y:S01]  /*1620*/  CS2R R84, SRZ ;  /* 0x0000000000547805 */ /* 0x000fe2000001ff00 */
[----:B------:R-:W-:Y:S01]  /*1630*/  IMAD.U32 R17, RZ, RZ, UR4 ;  /* 0x00000004ff117e24 */ /* 0x000fe2000f8e00ff */
        /* <DEDUP_REMOVED lines=15> */
[----:B------:R-:W-:Y:S01]  /*1730*/  CS2R R54, SRZ ;  /* 0x0000000000367805 */ /* 0x000fe2000001ff00 */
[----:B------:R-:W-:Y:S06]  /*1740*/  @!P1 BRA `(.L_x_16) ;  /* 0x0000000400449947 */ /* 0x000fec0003800000 */
[----:B------:R-:W-:-:S13]  /*1750*/  ISETP.NE.AND P1, PT, R86, 0x3, PT ;  /* 0x000000035600780c */ /* 0x000fda0003f25270 */
[----:B------:R-:W-:Y:S05]  /*1760*/  @!P1 BRA `(.L_x_17) ;  /* 0x0000000000049947 */ /* 0x000fea0003800000 */
[----:B------:R-:W-:Y:S01]  /*1770*/  BPT.TRAP 0x1 ;  /* 0x000000040000795c */ /* 0x000fe20000300000 */
.L_x_17:
[----:B------:R-:W-:Y:S01]  /*1780*/  ULEA UR6, UR5, UR12, 0x3 ;  /* 0x0000000c05067291 */ /* 0x000fe2000f8e183f */
[----:B0-----:R-:W-:-:S05]  /*1790*/  IMAD.U32 R14, RZ, RZ, UR4 ;  /* 0x00000004ff0e7e24 */ /* 0x001fca000f8e00ff */
[----:B------:R-:W-:-:S04]  /*17a0*/  SHF.L.U32 R14, R14, 0x1f, RZ ;  /* 0x0000001f0e0e7819 */ /* 0x000fc800000006ff */
[----:B------:R0:W1:Y:S01]  /*17b0*/  SYNCS.PHASECHK.TRANS64.TRYWAIT P0, [UR6], R14 ;  /* 0x0000000eff0075a7 */ /* 0x0000620008000146 */
[----:B------:R-:W-:Y:S05]  /*17c0*/  @!P1 BRA `(.L_x_18) ;  /* 0x0000000000049947 */ /* 0x000fea0003800000 */
[----:B------:R-:W-:Y:S01]  /*17d0*/  BPT.TRAP 0x1 ;  /* 0x000000040000795c */ /* 0x000fe20000300000 */
.L_x_18:
[----:B-1----:R-:W-:Y:S05]  /*17e0*/  @P0 BRA `(.L_x_19) ;  /* 0x0000000000080947 */ /* 0x002fea0003800000 */
[----:B------:R-:W1:Y:S02]  /*17f0*/  SYNCS.PHASECHK.TRANS64.TRYWAIT P0, [UR6], R14 ;  /* 0x0000000eff0075a7 */ /* 0x000e640008000146 */
[----:B-1----:R-:W-:Y:S05]  /*1800*/  @!P0 BRA `(.L_x_20) ;  /* 0x0000004c00508947 */ /* 0x002fea0003800000 */
.L_x_19:
[----:B------:R-:W-:Y:S01]  /*1810*/  ULDC UR7, c[0x0][0x50c] ;  /* 0x0001430000077ab9 */ /* 0x000fe20000000800 */
[----:B------:R-:W-:Y:S01]  /*1820*/  ULEA UR8, UR5, UR17, 0x7 ;  /* 0x0000001105087291 */ /* 0x000fe2000f8e383f */
[----:B------:R-:W-:Y:S01]  /*1830*/  WARPGROUP.ARRIVE ;  /* 0x00000000000079c5 */ /* 0x000fe20000000000 */
[----:B------:R-:W-:Y:S01]  /*1840*/  UISETP.NE.AND UP0, UPT, UR7, 0x1, UPT ;  /* 0x000000010700788c */ /* 0x000fe2000bf05270 */
[----:B------:R-:W-:Y:S01]  /*1850*/  CS2R R22, SRZ ;  /* 0x0000000000167805 */ /* 0x000fe2000001ff00 */
[----:B------:R-:W-:Y:S01]  /*1860*/  ULEA UR10, UR5, UR18, 0x7 ;  /* 0x00000012050a7291 */ /* 0x000fe2000f8e383f */
[----:B------:R-:W-:Y:S01]  /*1870*/  CS2R R56, SRZ ;  /* 0x0000000000387805 */ /* 0x000fe2000001ff00 */
[----:B------:R-:W-:Y:S01]  /*1880*/  USEL UR7, URZ, 0x1, UP0 ;  /* 0x000000013f077887 */ /* 0x000fe20008000000 */
[----:B------:R-:W-:Y:S01]  /*1890*/  CS2R R58, SRZ ;  /* 0x00000000003a7805 */ /* 0x000fe2000001ff00 */
[----:B------:R-:W-:Y:S01]  /*18a0*/  UMOV UR9, 0xc0000010 ;  /* 0xc000001000097882 */ /* 0x000fe20000000000 */
[----:B------:R-:W-:Y:S01]  /*18b0*/  UMOV UR11, 0xc0000010 ;  /* 0xc0000010000b7882 */ /* 0x000fe20000000000 */
[----:B------:R-:W-:Y:S01]  /*18c0*/  UMOV UR6, 0x1 ;  /* 0x0000000100067882 */ /* 0x000fe20000000000 */
[----:B------:R-:W-:-:S02]  /*18d0*/  CS2R R60, SRZ ;  /* 0x00000000003c7805 */ /* 0x000fc4000001ff00 */
[----:B------:R-:W-:Y:S01]  /*18e0*/  ISETP.NE.AND P0, PT, RZ, UR7, PT ;  /* 0x00000007ff007c0c */ /* 0x000fe2000bf05270 */
[----:B------:R-:W-:Y:S01]  /*18f0*/  QGMMA.64x64x32.F32.E5M2.E5M2 R24, gdesc[UR8], RZ, !UPT, gsb0 ;  /* 0x00e00000081879f3 */ /* 0x000fe2000c0038ff */
        /* <DEDUP_REMOVED lines=11> */
[----:B------:R-:W-:Y:S01]  /*19b0*/  CS2R R84, SRZ ;  /* 0x0000000000547805 */ /* 0x000fe2000001ff00 */
[----:B------:R-:W-:Y:S06]  /*19c0*/  @!P0 BRA `(.L_x_21) ;  /* 0x0000000000888947 */ /* 0x000fec0003800000 */
[----:B------:R-:W-:Y:S02]  /*19d0*/  WARPGROUP.DEPBAR.LE gsb0, 0x0 ;  /* 0x00008000000079c5 */ /* 0x000fe40000010000 */
[----:B------:R-:W-:-:S01]  /*19e0*/  FADD R85, RZ, R24 ;  /* 0x00000018ff557221 */ /* 0x000fc20000000000 */
[----:B------:R-:W-:Y:S01]  /*19f0*/  FADD R84, RZ, R25 ;  /* 0x00000019ff547221 */ /* 0x000fe20000000000 */
        /* <DEDUP_REMOVED lines=30> */
[----:B------:R-:W-:-:S06]  /*1be0*/  UMOV UR6, URZ ;  /* 0x0000003f00067c82 */ /* 0x000fcc0008000000 */
.L_x_21:
[----:B------:R-:W-:-:S04]  /*1bf0*/  UIADD3 UR19, UR5, 0x1, URZ ;  /* 0x0000000105137890 */ /* 0x000fc8000fffe03f */
[----:B------:R-:W-:-:S04]  /*1c00*/  UISETP.NE.AND UP0, UPT, UR19, 0x6, UPT ;  /* 0x000000061300788c */ /* 0x000fc8000bf05270 */
[----:B------:R-:W-:Y:S02]  /*1c10*/  USEL UR8, URZ, 0x1, UP0 ;  /* 0x000000013f087887 */ /* 0x000fe40008000000 */
[----:B------:R-:W-:Y:S02]  /*1c20*/  USEL UR19, UR19, URZ, UP0 ;  /* 0x0000003f13137287 */ /* 0x000fe40008000000 */
[----:B------:R-:W-:-:S06]  /*1c30*/  ULOP3.LUT UR8, UR4, UR8, URZ, 0x3c, !UPT ;  /* 0x0000000804087292 */ /* 0x000fcc000f8e3c3f */
[----:B------:R-:W-:Y:S01]  /*1c40*/  IMAD.U32 R17, RZ, RZ, UR8 ;  /* 0x00000008ff117e24 */ /* 0x000fe2000f8e00ff */
[----:B------:R-:W-:-:S06]  /*1c50*/  UMOV UR8, 0x1 ;  /* 0x0000000100087882 */ /* 0x000fcc0000000000 */
.L_x_16:
[----:B------:R-:W-:-:S06]  /*1c60*/  UISETP.GE.AND UP0, UPT, UR14, 0x1, UPT ;  /* 0x000000010e00788c */ /* 0x000fcc000bf06270 */
[----:B------:R-:W-:-:S13]  /*1c70*/  PLOP3.LUT P0, PT, PT, PT, UP0, 0x80, 0x0 ;  /* 0x000000000000781c */ /* 0x000fda0003f0f008 */
[----:B------:R-:W-:Y:S05]  /*1c80*/  @!P0 BRA `(.L_x_22) ;  /* 0x0000000400508947 */ /* 0x000fea0003800000 */
[----:B01----:R-:W-:Y:S01]  /*1c90*/  IMAD.U32 R14, RZ, RZ, UR14 ;  /* 0x0000000eff0e7e24 */ /* 0x003fe2000f8e00ff */
[----:B------:R-:W-:Y:S01]  /*1ca0*/  UMOV UR22, UR5 ;  /* 0x0000000500167c82 */ /* 0x000fe20008000000 */
[----:B------:R-:W-:-:S05]  /*1cb0*/  ULDC UR26, c[0x0][0x50c] ;  /* 0x00014300001a7ab9 */ /* 0x000fca0000000800 */
.L_x_30:
[----:B------:R-:W-:-:S13]  /*1cc0*/  ISETP.NE.AND P1, PT, R86, 0x3, PT ;  /* 0x000000035600780c */ /* 0x000fda0003f25270 */
[----:B01----:R-:W-:Y:S05]  /*1cd0*/  @!P1 BRA `(.L_x_23) ;  /* 0x0000000000049947 */ /* 0x003fea0003800000 */
[----:B------:R-:W-:Y:S01]  /*1ce0*/  BPT.TRAP 0x1 ;  /* 0x000000040000795c */ /* 0x000fe20000300000 */
.L_x_23:
[----:B------:R-:W-:Y:S01]  /*1cf0*/  ULEA UR9, UR19, UR12, 0x3 ;  /* 0x0000000c13097291 */ /* 0x000fe2000f8e183f */
[----:B------:R-:W-:-:S08]  /*1d00*/  SHF.L.U32 R15, R17, 0x1f, RZ ;  /* 0x0000001f110f7819 */ /* 0x000fd000000006ff */
[----:B------:R0:W1:Y:S01]  /*1d10*/  SYNCS.PHASECHK.TRANS64.TRYWAIT P0, [UR9], R15 ;  /* 0x0000000fff0075a7 */ /* 0x0000620008000149 */
[----:B------:R-:W-:Y:S05]  /*1d20*/  @!P1 BRA `(.L_x_24) ;  /* 0x0000000000049947 */ /* 0x000fea0003800000 */
[----:B------:R-:W-:Y:S01]  /*1d30*/  BPT.TRAP 0x1 ;  /* 0x000000040000795c */ /* 0x000fe20000300000 */
.L_x_24:
[----:B-1----:R-:W-:Y:S05]  /*1d40*/  @P0 BRA `(.L_x_25) ;  /* 0x0000000000080947 */ /* 0x002fea0003800000 */
[----:B------:R-:W1:Y:S02]  /*1d50*/  SYNCS.PHASECHK.TRANS64.TRYWAIT P0, [UR9], R15 ;  /* 0x0000000fff0075a7 */ /* 0x000e640008000149 */
[----:B-1----:R-:W-:Y:S05]  /*1d60*/  @!P0 BRA `(.L_x_26) ;  /* 0x0000004800108947 */ /* 0x002fea0003800000 */
.L_x_25:
[----:B------:R-:W-:Y:S01]  /*1d70*/  UISETP.NE.AND UP0, UPT, UR7, URZ, UPT ;  /* 0x0000003f0700728c */ /* 0x000fe2000bf05270 */
[----:B------:R-:W-:Y:S01]  /*1d80*/  WARPGROUP.ARRIVE ;  /* 0x00000000000079c5 */ /* 0x000fe20000000000 */
[----:B------:R-:W-:Y:S02]  /*1d90*/  ULEA UR10, UR19, UR18, 0x7 ;  /* 0x00000012130a7291 */ /* 0x000fe4000f8e383f */
[----:B------:R-:W-:Y:S01]  /*1da0*/  USEL UR8, UR8, URZ, !UP0 ;  /* 0x0000003f08087287 */ /* 0x000fe2000c000000 */
[----:B------:R-:W-:Y:S01]  /*1db0*/  UMOV UR9, 0xc0000010 ;  /* 0xc000001000097882 */ /* 0x000fe20000000000 */
[----:B------:R-:W-:Y:S02]  /*1dc0*/  UMOV UR11, 0xc0000010 ;  /* 0xc0000010000b7882 */ /* 0x000fe40000000000 */
[----:B------:R-:W-:Y:S02]  /*1dd0*/  UISETP.NE.U32.AND UP0, UPT, UR8, URZ, UPT ;  /* 0x0000003f0800728c */ /* 0x000fe4000bf05070 */
[----:B------:R-:W-:-:S02]  /*1de0*/  ULEA UR8, UR19, UR17, 0x7 ;  /* 0x0000001113087291 */ /* 0x000fc4000f8e383f */
[----:B------:R-:W-:-:S07]  /*1df0*/  UIADD3 UR6, UR6, 0x1, URZ ;  /* 0x0000000106067890 */ /* 0x000fce000fffe03f */
[----:B------:R-:W-:Y:S01]  /*1e00*/  QGMMA.64x64x32.F32.E5M2.E5M2 R24, gdesc[UR8], R24, UP0, gsb0 ;  /* 0x00e00000081879f3 */ /* 0x000fe2000b803818 */
[----:B------:R-:W-:-:S04]  /*1e10*/  UISETP.NE.AND UP0, UPT, UR6, UR26, UPT ;  /* 0x0000001a0600728c */ /* 0x000fc8000bf05270 */
[----:B------:R-:W-:-:S06]  /*1e20*/  USEL UR7, URZ, 0x1, UP0 ;  /* 0x000000013f077887 */ /* 0x000fcc0008000000 */
[----:B------:R-:W-:Y:S01]  /*1e30*/  ISETP.NE.AND P0, PT, RZ, UR7, PT ;  /* 0x00000007ff007c0c */ /* 0x000fe2000bf05270 */
[----:B------:R-:W-:-:S12]  /*1e40*/  WARPGROUP.DEPBAR.LE gsb0, 0x1 ;  /* 0x00008000000079c5 */ /* 0x000fd80000010100 */
[----:B------:R-:W-:Y:S05]  /*1e50*/  @!P0 BRA `(.L_x_27) ;  /* 0x0000000000888947 */ /* 0x000fea0003800000 */
[----:B------:R-:W-:Y:S02]  /*1e60*/  WARPGROUP.DEPBAR.LE gsb0, 0x0 ;  /* 0x00008000000079c5 */ /* 0x000fe40000010000 */
[----:B------:R-:W-:-:S01]  /*1e70*/  FADD R85, R24, R85 ;  /* 0x0000005518557221 */ /* 0x000fc20000000000 */
[----:B------:R-:W-:Y:S01]  /*1e80*/  FADD R84, R25, R84 ;  /* 0x0000005419547221 */ /* 0x000fe20000000000 */
        /* <DEDUP_REMOVED lines=30> */
[----:B------:R-:W-:-:S06]  /*2070*/  UMOV UR6, URZ ;  /* 0x0000003f00067c82 */ /* 0x000fcc0008000000 */
.L_x_27:
[----:B------:R-:W-:Y:S05]  /*2080*/  @!P1 BRA `(.L_x_28) ;  /* 0x0000000000049947 */ /* 0x000fea0003800000 */
[----:B------:R-:W-:Y:S01]  /*2090*/  BPT.TRAP 0x1 ;  /* 0x000000040000795c */ /* 0x000fe20000300000 */
.L_x_28:
[----:B------:R-:W-:Y:S01]  /*20a0*/  ULEA UR8, UR22, UR12, 0x3 ;  /* 0x0000000c16087291 */ /* 0x000fe2000f8e183f */
[----:B------:R-:W-:-:S03]  /*20b0*/  ISETP.GT.U32.AND P0, PT, R7, 0x1, PT ;  /* 0x000000010700780c */ /* 0x000fc60003f04070 */
[----:B------:R-:W-:-:S04]  /*20c0*/  UIADD3 UR8, UR8, 0x30, URZ ;  /* 0x0000003008087890 */ /* 0x000fc8000fffe03f */
[----:B------:R-:W-:-:S09]  /*20d0*/  UPRMT UR8, URZ, 0x654, UR8 ;  /* 0x000006543f087896 */ /* 0x000fd20008000008 */
[----:B------:R-:W-:Y:S01]  /*20e0*/  SYNCS.ARRIVE.TRANS64.RED.A1T0 RZ, [UR8], RZ ;  /* 0x000000ffffff79a7 */ /* 0x000fe20008100408 */
[----:B------:R-:W-:Y:S05]  /*20f0*/  @P0 BRA `(.L_x_29) ;  /* 0x0000000000040947 */ /* 0x000fea0003800000 */
[----:B------:R-:W-:Y:S01]  /*2100*/  BPT.TRAP 0x1 ;  /* 0x000000040000795c */ /* 0x000fe20000300000 */
.L_x_29:
[----:B------:R-:W-:Y:S01]  /*2110*/  UIADD3 UR19, UR19, 0x1, URZ ;  /* 0x0000000113137890 */ /* 0x000fe2000fffe03f */
[C---:B------:R-:W-:Y:S01]  /*2120*/  ISETP.GT.AND P0, PT, R14.reuse, 0x1, PT ;  /* 0x000000010e00780c */ /* 0x040fe20003f04270 */
[----:B------:R-:W-:Y:S01]  /*2130*/  UIADD3 UR22, UR22, 0x1, URZ ;  /* 0x0000000116167890 */ /* 0x000fe2000fffe03f */
[----:B------:R-:W-:Y:S01]  /*2140*/  VIADD R14, R14, 0xffffffff ;  /* 0xffffffff0e0e7836 */ /* 0x000fe20000000000 */
[----:B------:R-:W-:Y:S02]  /*2150*/  UISETP.NE.AND UP0, UPT, UR19, 0x6, UPT ;  /* 0x000000061300788c */ /* 0x000fe4000bf05270 */
[----:B------:R-:W-:Y:S02]  /*2160*/  UISETP.NE.AND UP1, UPT, UR22, 0x6, UPT ;  /* 0x000000061600788c */ /* 0x000fe4000bf25270 */
[----:B------:R-:W-:Y:S02]  /*2170*/  USEL UR8, URZ, 0x1, UP0 ;  /* 0x000000013f087887 */ /* 0x000fe40008000000 */
[----:B------:R-:W-:-:S02]  /*2180*/  USEL UR19, UR19, URZ, UP0 ;  /* 0x0000003f13137287 */ /* 0x000fc40008000000 */
[----:B------:R-:W-:Y:S02]  /*2190*/  USEL UR22, UR22, URZ, UP1 ;  /* 0x0000003f16167287 */ /* 0x000fe40008800000 */
[----:B------:R-:W-:Y:S01]  /*21a0*/  LOP3.LUT R17, R17, UR8, RZ, 0x3c, !PT ;  /* 0x0000000811117c12 */ /* 0x000fe2000f8e3cff */
[----:B------:R-:W-:Y:S01]  /*21b0*/  UMOV UR8, 0x1 ;  /* 0x0000000100087882 */ /* 0x000fe20000000000 */
[----:B------:R-:W-:Y:S08]  /*21c0*/  @P0 BRA `(.L_x_30) ;  /* 0xfffffff800bc0947 */ /* 0x000ff0000383ffff */
.L_x_22:
[----:B------:R-:W-:Y:S01]  /*21d0*/  UISETP.NE.AND UP0, UPT, UR6, URZ, UPT ;  /* 0x0000003f0600728c */ /* 0x000fe2000bf05270 */
[----:B01----:R-:W0:Y:S01]  /*21e0*/  LDC R14, c[0x0][0x28c] ;  /* 0x0000a300ff0e7b82 */ /* 0x003e220000000800 */
[----:B------:R-:W-:Y:S02]  /*21f0*/  IMAD.U32 R15, RZ, RZ, UR25 ;  /* 0x00000019ff0f7e24 */ /* 0x000fe4000f8e00ff */
[----:B------:R-:W-:-:S06]  /*2200*/  USEL UR6, URZ, 0x1, !UP0 ;  /* 0x000000013f067887 */ /* 0x000fcc000c000000 */
[----:B------:R-:W-:-:S13]  /*2210*/  ISETP.NE.AND P0, PT, RZ, UR6, PT ;  /* 0x00000006ff007c0c */ /* 0x000fda000bf05270 */
[----:B------:R-:W-:Y:S05]  /*2220*/  @!P0 BRA `(.L_x_31) ;  /* 0x0000000000848947 */ /* 0x000fea0003800000 */
[----:B------:R-:W-:Y:S02]  /*2230*/  WARPGROUP.DEPBAR.LE gsb0, 0x0 ;  /* 0x00008000000079c5 */ /* 0x000fe40000010000 */
[----:B------:R-:W-:Y:S01]  /*2240*/  FADD R85, R24, R85 ;  /* 0x0000005518557221 */ /* 0x000fe20000000000 */
        /* <DEDUP_REMOVED lines=30> */
[----:B------:R-:W-:-:S07]  /*2430*/  FADD R22, R22, R55 ;  /* 0x0000003716167221 */ /* 0x000fce0000000000 */
.L_x_31:
[----:B0-----:R-:W-:Y:S01]  /*2440*/  ISETP.GE.AND P0, PT, R14, 0x1, PT ;  /* 0x000000010e00780c */ /* 0x001fe20003f06270 */
[----:B------:R0:W-:Y:S01]  /*2450*/  SYNCS.ARRIVE.TRANS64.A1T0 RZ, [R15+UR24], RZ ;  /* 0x000000ff0fff79a7 */ /* 0x0001e20008100018 */
[----:B------:R-:W-:-:S11]  /*2460*/  WARPGROUP.DEPBAR.LE gsb0, 0x0 ;  /* 0x00008000000079c5 */ /* 0x000fd60000010000 */
[----:B------:R-:W-:Y:S05]  /*2470*/  @!P0 BRA `(.L_x_32) ;  /* 0x0000000000388947 */ /* 0x000fea0003800000 */
[----:B------:R-:W-:-:S13]  /*2480*/  ISETP.NE.AND P0, PT, R86, 0x3, PT ;  /* 0x000000035600780c */ /* 0x000fda0003f05270 */
[----:B------:R-:W-:Y:S05]  /*2490*/  @!P0 BRA `(.L_x_33) ;  /* 0x0000000000048947 */ /* 0x000fea0003800000 */
[----:B------:R-:W-:Y:S01]  /*24a0*/  BPT.TRAP 0x1 ;  /* 0x000000040000795c */ /* 0x000fe20000300000 */
.L_x_33:
[----:B------:R-:W-:Y:S01]  /*24b0*/  UIADD3 UR8, UR14, UR5, URZ ;  /* 0x000000050e087290 */ /* 0x000fe2000fffe03f */
[----:B------:R-:W-:-:S03]  /*24c0*/  ISETP.GT.U32.AND P0, PT, R7, 0x1, PT ;  /* 0x000000010700780c */ /* 0x000fc60003f04070 */
[----:B------:R-:W-:-:S04]  /*24d0*/  UIMAD.WIDE.U32 UR6, UR8, -0x55555555, URZ ;  /* 0xaaaaaaab080678a5 */ /* 0x000fc8000f8e003f */
[----:B------:R-:W-:-:S04]  /*24e0*/  USHF.R.U32.HI UR6, URZ, 0x2, UR7 ;  /* 0x000000023f067899 */ /* 0x000fc80008011607 */
[----:B------:R-:W-:-:S04]  /*24f0*/  UIMAD UR8, UR6, -0x6, UR8 ;  /* 0xfffffffa060878a4 */ /* 0x000fc8000f8e0208 */
[----:B------:R-:W-:-:S04]  /*2500*/  ULEA UR8, UR8, UR12, 0x3 ;  /* 0x0000000c08087291 */ /* 0x000fc8000f8e183f */
[----:B------:R-:W-:-:S04]  /*2510*/  UIADD3 UR8, UR8, 0x30, URZ ;  /* 0x0000003008087890 */ /* 0x000fc8000fffe03f */
[----:B------:R-:W-:-:S09]  /*2520*/  UPRMT UR8, URZ, 0x654, UR8 ;  /* 0x000006543f087896 */ /* 0x000fd20008000008 */
[----:B------:R-:W-:Y:S01]  /*2530*/  SYNCS.ARRIVE.TRANS64.RED.A1T0 RZ, [UR8], RZ ;  /* 0x000000ffffff79a7 */ /* 0x000fe20008100408 */
[----:B------:R-:W-:Y:S05]  /*2540*/  @P0 BRA `(.L_x_32) ;  /* 0x0000000000040947 */ /* 0x000fea0003800000 */
[----:B------:R-:W-:Y:S01]  /*2550*/  BPT.TRAP 0x1 ;  /* 0x000000040000795c */ /* 0x000fe20000300000 */
.L_x_32:
[----:B------:R-:W-:Y:S01]  /*2560*/  SHF.L.U32 R14, R87, 0x1f, RZ ;  /* 0x0000001f570e7819 */ /* 0x000fe200000006ff */
[----:B------:R-:W-:Y:S01]  /*2570*/  UIADD3 UR5, UR23, UR5, URZ ;  /* 0x0000000517057290 */ /* 0x000fe2000fffe03f */
[----:B------:R-:W1:Y:S01]  /*2580*/  LDC R29, c[0x0][0x288] ;  /* 0x0000a200ff1d7b82 */ /* 0x000e620000000800 */
[----:B------:R-:W-:Y:S01]  /*2590*/  UISETP.GE.U32.AND UP1, UPT, UR23, 0x6, UPT ;  /* 0x000000061700788c */ /* 0x000fe2000bf26070 */
[----:B------:R-:W-:Y:S01]  /*25a0*/  IMAD.SHL.U32 R20, R18, 0x2, RZ ;  /* 0x0000000212147824 */ /* 0x000fe200078e00ff */
[----:B------:R-:W-:Y:S02]  /*25b0*/  UISETP.GT.U32.AND UP0, UPT, UR5, 0x5, UPT ;  /* 0x000000050500788c */ /* 0x000fe4000bf04070 */
[----:B------:R-:W-:Y:S02]  /*25c0*/  UIMAD.WIDE.U32 UR6, UR5, -0x55555555, URZ ;  /* 0xaaaaaaab050678a5 */ /* 0x000fe4000f8e003f */
[----:B------:R-:W-:Y:S01]  /*25d0*/  UISETP.LT.U32.AND UP0, UPT, UR23, 0x6, UP0 ;  /* 0x000000061700788c */ /* 0x000fe20008701070 */
[----:B------:R-:W2:Y:S01]  /*25e0*/  SYNCS.PHASECHK.TRANS64.TRYWAIT P0, [UR15+0x8], R14 ;  /* 0x0000080eff0075a7 */ /* 0x000ea2000800014f */
[----:B------:R-:W-:Y:S01]  /*25f0*/  USHF.R.U32.HI UR6, URZ, 0x2, UR7 ;  /* 0x000000023f067899 */ /* 0x000fe20008011607 */
[----:B------:R-:W-:Y:S01]  /*2600*/  SHF.R.S32.HI R21, RZ, 0x1f, R20 ;  /* 0x0000001fff157819 */ /* 0x000fe20000011414 */
[----:B------:R-:W-:-:S02]  /*2610*/  USEL UR8, URZ, 0x1, !UP0 ;  /* 0x000000013f087887 */ /* 0x000fc4000c000000 */
[----:B------:R-:W-:Y:S02]  /*2620*/  UIMAD UR5, UR6, -0x6, UR5 ;  /* 0xfffffffa060578a4 */ /* 0x000fe4000f8e0205 */
[----:B------:R-:W-:-:S04]  /*2630*/  ULOP3.LUT UR4, UR4, UR8, URZ, 0x3c, !UPT ;  /* 0x0000000804047292 */ /* 0x000fc8000f8e3c3f */
[----:B------:R-:W-:Y:S01]  /*2640*/  @UP1 ULOP3.LUT UR4, UR4, 0x1, UR6, 0x78, !UPT ;  /* 0x0000000104041892 */ /* 0x000fe2000f8e7806 */
[----:B-12---:R-:W-:Y:S11]  /*2650*/  @!P0 BRA `(.L_x_34) ;  /* 0x0000003c00ec8947 */ /* 0x006ff60003800000 */
.L_x_130:
[----:B------:R-:W-:Y:S01]  /*2660*/  IMAD.SHL.U32 R31, R4, 0x40, RZ ;  /* 0x00000040041f7824 */ /* 0x000fe200078e00ff */
[----:B------:R-:W-:Y:S01]  /*2670*/  ULDC UR8, c[0x0][0x284] ;  /* 0x0000a10000087ab9 */ /* 0x000fe20000000800 */
[----:B------:R-:W-:Y:S01]  /*2680*/  IMAD.SHL.U32 R4, R6, 0x40, RZ ;  /* 0x0000004006047824 */ /* 0x000fe200078e00ff */
[----:B------:R-:W-:Y:S01]  /*2690*/  SHF.R.S32.HI R30, RZ, 0x1f, R5 ;  /* 0x0000001fff1e7819 */ /* 0x000fe20000011405 */
[----:B------:R-:W-:Y:S01]  /*26a0*/  ULDC.64 UR6, c[0x0][0x5d0] ;  /* 0x0001740000067ab9 */ /* 0x000fe20000000a00 */
[----:B------:R-:W-:Y:S01]  /*26b0*/  SHF.R.S32.HI R28, RZ, 0x1f, R31 ;  /* 0x0000001fff1c7819 */ /* 0x000fe2000001141f */
[----:B0-----:R-:W-:Y:S01]  /*26c0*/  IMAD.WIDE.U32 R14, R5, UR6, R20 ;  /* 0x00000006050e7c25 */ /* 0x001fe2000f8e0014 */
[----:B------:R-:W-:-:S03]  /*26d0*/  ISETP.GE.AND P0, PT, R4, UR8, PT ;  /* 0x0000000804007c0c */ /* 0x000fc6000bf06270 */
[----:B------:R-:W-:Y:S01]  /*26e0*/  IMAD R16, R30, UR6, RZ ;  /* 0x000000061e107c24 */ /* 0x000fe2000f8e02ff */
[C---:B------:R-:W-:Y:S02]  /*26f0*/  ISETP.GE.OR P0, PT, R31.reuse, R29, P0 ;  /* 0x0000001d1f00720c */ /* 0x040fe40000706670 */
[----:B------:R-:W-:Y:S01]  /*2700*/  IADD3 R14, P1, R31, R14, RZ ;  /* 0x0000000e1f0e7210 */ /* 0x000fe20007f3e0ff */
[----:B------:R-:W-:-:S05]  /*2710*/  IMAD R17, R5, UR7, R16 ;  /* 0x0000000705117c24 */ /* 0x000fca000f8e0210 */
[----:B------:R-:W-:-:S05]  /*2720*/  IADD3.X R15, R28, R15, R17, P1, !PT ;  /* 0x0000000f1c0f7210 */ /* 0x000fca0000ffe411 */
[----:B------:R-:W-:Y:S05]  /*2730*/  @P0 BRA `(.L_x_35) ;  /* 0x0000002400a80947 */ /* 0x000fea0003800000 */
[----:B------:R-:W0:Y:S01]  /*2740*/  LDC.64 R24, c[0x0][0x5c8] ;  /* 0x00017200ff187b82 */ /* 0x000e220000000a00 */
[----:B------:R-:W-:Y:S01]  /*2750*/  IMAD.WIDE R26, R6, 0x40, R10 ;  /* 0x00000040061a7825 */ /* 0x000fe200078e020a */
[----:B------:R-:W-:Y:S01]  /*2760*/  ULDC.64 UR6, c[0x0][0x5c0] ;  /* 0x0001700000067ab9 */ /* 0x000fe20000000a00 */
[----:B------:R-:W-:Y:S02]  /*2770*/  BSSY B0, `(.L_x_35) ;  /* 0x0000266000007945 */ /* 0x000fe40003800000 */
[-C--:B0-----:R-:W-:Y:S02]  /*2780*/  IMAD R6, R27, R24.reuse, RZ ;  /* 0x000000181b067224 */ /* 0x081fe400078e02ff */
[----:B------:R-:W-:-:S04]  /*2790*/  IMAD.WIDE.U32 R14, R26, R24, R14 ;  /* 0x000000181a0e7225 */ /* 0x000fc800078e000e */
[----:B------:R-:W-:Y:S01]  /*27a0*/  IMAD R17, R26, R25, R6 ;  /* 0x000000191a117224 */ /* 0x000fe200078e0206 */
[----:B------:R-:W-:Y:S02]  /*27b0*/  LEA R16, P0, R24, R14, 0x3 ;  /* 0x0000000e18107211 */ /* 0x000fe400078018ff */
[----:B------:R-:W-:Y:S01]  /*27c0*/  IADD3 R14, P1, R14, UR6, RZ ;  /* 0x000000060e0e7c10 */ /* 0x000fe2000ff3e0ff */
[----:B------:R-:W-:Y:S01]  /*27d0*/  IMAD.IADD R17, R15, 0x1, R17 ;  /* 0x000000010f117824 */ /* 0x000fe200078e0211 */
[----:B------:R-:W-:-:S04]  /*27e0*/  IADD3 R16, P2, R16, UR6, RZ ;  /* 0x0000000610107c10 */ /* 0x000fc8000ff5e0ff */
[----:B------:R-:W-:Y:S01]  /*27f0*/  LEA.HI.X R6, R24, R17, R25, 0x3, P0 ;  /* 0x0000001118067211 */ /* 0x000fe200000f1c19 */
[----:B------:R-:W-:Y:S01]  /*2800*/  IMAD R24, R18, -0x2, R29 ;  /* 0xfffffffe12187824 */ /* 0x000fe200078e021d */
[----:B-----5:R-:W-:Y:S02]  /*2810*/  FSETP.NEU.AND P0, PT, R13, RZ, PT ;  /* 0x000000ff0d00720b */ /* 0x020fe40003f0d000 */
[----:B------:R-:W-:Y:S01]  /*2820*/  IADD3.X R15, R17, UR7, RZ, P1, !PT ;  /* 0x00000007110f7c10 */ /* 0x000fe20008ffe4ff */
[----:B------:R-:W-:Y:S01]  /*2830*/  IMAD.IADD R24, R24, 0x1, -R31 ;  /* 0x0000000118187824 */ /* 0x000fe200078e0a1f */
[----:B------:R-:W-:Y:S01]  /*2840*/  IADD3.X R17, R6, UR7, RZ, P2, !PT ;  /* 0x0000000706117c10 */ /* 0x000fe200097fe4ff */
[----:B------:R-:W-:-:S08]  /*2850*/  IMAD.IADD R6, R19, 0x1, -R4 ;  /* 0x0000000113067824 */ /* 0x000fd000078e0a04 */
[----:B------:R-:W-:Y:S05]  /*2860*/  @!P0 BRA `(.L_x_36) ;  /* 0x0000001c00188947 */ /* 0x000fea0003800000 */
[----:B------:R-:W-:Y:S01]  /*2870*/  ULDC.64 UR6, c[0x0][0x5b8] ;  /* 0x00016e0000067ab9 */ /* 0x000fe20000000a00 */
[----:B------:R-:W-:Y:S01]  /*2880*/  ULDC.64 UR8, c[0x0][0x5a8] ;  /* 0x00016a0000087ab9 */ /* 0x000fe20000000a00 */
[----:B------:R-:W-:Y:S01]  /*2890*/  IMAD.WIDE.U32 R20, R5, UR6, R20 ;  /* 0x0000000605147c25 */ /* 0x000fe2000f8e0014 */
[----:B------:R-:W-:Y:S03]  /*28a0*/  BSSY B1, `(.L_x_37) ;  /* 0x0000010000017945 */ /* 0x000fe60003800000 */
[----:B------:R-:W-:Y:S01]  /*28b0*/  IMAD R4, R30, UR6, RZ ;  /* 0x000000061e047c24 */ /* 0x000fe2000f8e02ff */
[----:B------:R-:W-:-:S03]  /*28c0*/  IADD3 R20, P0, R31, R20, RZ ;  /* 0x000000141f147210 */ /* 0x000fc60007f1e0ff */
[----:B------:R-:W-:Y:S01]  /*28d0*/  IMAD R5, R5, UR7, R4 ;  /* 0x0000000705057c24 */ /* 0x000fe2000f8e0204 */
[----:B------:R-:W-:Y:S02]  /*28e0*/  ULDC.64 UR6, c[0x0][0x5b0] ;  /* 0x00016c0000067ab9 */ /* 0x000fe40000000a00 */
[----:B------:R-:W-:Y:S02]  /*28f0*/  IMAD R25, R27, UR6, RZ ;  /* 0x000000061b197c24 */ /* 0x000fe4000f8e02ff */
[----:B------:R-:W-:Y:S02]  /*2900*/  IADD3.X R21, R28, R21, R5, P0, !PT ;  /* 0x000000151c157210 */ /* 0x000fe400007fe405 */
[----:B------:R-:W-:Y:S01]  /*2910*/  ISETP.GE.AND P0, PT, R24, 0x1, PT ;  /* 0x000000011800780c */ /* 0x000fe20003f06270 */
[C---:B------:R-:W-:Y:S02]  /*2920*/  IMAD R25, R26.reuse, UR7, R25 ;  /* 0x000000071a197c24 */ /* 0x040fe4000f8e0219 */
[----:B------:R-:W-:Y:S01]  /*2930*/  IMAD.WIDE.U32 R4, R26, UR6, R20 ;  /* 0x000000061a047c25 */ /* 0x000fe2000f8e0014 */
[----:B------:R-:W-:-:S02]  /*2940*/  ISETP.LT.OR P3, PT, R6, 0x1, !P0 ;  /* 0x000000010600780c */ /* 0x000fc40004761670 */
[----:B------:R-:W-:-:S04]  /*2950*/  IADD3 R4, P1, R4, UR8, RZ ;  /* 0x0000000804047c10 */ /* 0x000fc8000ff3e0ff */
[--C-:B------:R-:W-:Y:S02]  /*2960*/  IADD3.X R5, R5, UR9, R25.reuse, P1, !PT ;  /* 0x0000000905057c10 */ /* 0x100fe40008ffe419 */
[----:B------:R-:W-:-:S05]  /*2970*/  PRMT R25, RZ, 0x7610, R25 ;  /* 0x00007610ff197816 */ /* 0x000fca0000000019 */
[----:B------:R-:W-:Y:S05]  /*2980*/  @P3 BRA `(.L_x_38) ;  /* 0x0000000000043947 */ /* 0x000fea0003800000 */
[----:B------:R0:W5:Y:S02]  /*2990*/  LDG.E.U8 R25, desc[UR20][R4.64] ;  /* 0x0000001404197981 */ /* 0x000164000c1e1100 */
.L_x_38:
[----:B------:R-:W-:Y:S05]  /*29a0*/  BSYNC B1 ;  /* 0x0000000000017941 */ /* 0x000fea0003800000 */
.L_x_37:
[----:B-----5:R-:W-:Y:S01]  /*29b0*/  LOP3.LUT R25, R25, 0xff, RZ, 0xc0, !PT ;  /* 0x000000ff19197812 */ /* 0x020fe200078ec0ff */
[----:B------:R-:W-:Y:S01]  /*29c0*/  BSSY B1, `(.L_x_39) ;  /* 0x000000c000017945 */ /* 0x000fe20003800000 */
[----:B------:R-:W-:Y:S02]  /*29d0*/  ISETP.GE.AND P1, PT, R24, 0x2, PT ;  /* 0x000000021800780c */ /* 0x000fe40003f26270 */
[----:B------:R-:W-:Y:S02]  /*29e0*/  F2FP.F16.E5M2.UNPACK_B R25, R25 ;  /* 0x00000019ff19723e */ /* 0x000fe400020004ff */
[----:B------:R-:W-:-:S03]  /*29f0*/  ISETP.LT.OR P2, PT, R6, 0x1, !P1 ;  /* 0x000000010600780c */ /* 0x000fc60004f41670 */
[----:B------:R-:W-:Y:S01]  /*2a00*/  HADD2.F32 R28, -RZ, R25.H0_H0 ;  /* 0x20000019ff1c7230 */ /* 0x000fe20000004100 */
[----:B------:R-:W-:-:S04]  /*2a10*/  PRMT R25, RZ, 0x7610, R25 ;  /* 0x00007610ff197816 */ /* 0x000fc80000000019 */
[----:B------:R-:W-:-:S04]  /*2a20*/  FMUL R28, R28, R13 ;  /* 0x0000000d1c1c7220 */ /* 0x000fc80000400000 */
[----:B------:R-:W-:-:S05]  /*2a30*/  FFMA R28, R85, R12, R28 ;  /* 0x0000000c551c7223 */ /* 0x000fca000000001c */
[----:B------:R-:W-:-:S05]  /*2a40*/  F2FP.SATFINITE.E5M2.F32.PACK_AB_MERGE_C R29, RZ, R28, RZ ;  /* 0x0000001cff1d723e */ /* 0x000fca00048060ff */
[----:B------:R1:W-:Y:S01]  /*2a50*/  @!P3 STG.E.U8 desc[UR20][R14.64], R29 ;  /* 0x0000001d0e00b986 */ /* 0x0003e2000c101114 */
[----:B------:R-:W-:Y:S05]  /*2a60*/  @P2 BRA `(.L_x_40) ;  /* 0x0000000000042947 */ /* 0x000fea0003800000 */
[----:B------:R2:W5:Y:S02]  /*2a70*/  LDG.E.U8 R25, desc[UR20][R4.64+0x1] ;  /* 0x0000011404197981 */ /* 0x000564000c1e1100 */
.L_x_40:
[----:B------:R-:W-:Y:S05]  /*2a80*/  BSYNC B1 ;  /* 0x0000000000017941 */ /* 0x000fea0003800000 */
.L_x_39:
[----:B-----5:R-:W-:Y:S01]  /*2a90*/  LOP3.LUT R25, R25, 0xff, RZ, 0xc0, !PT ;  /* 0x000000ff19197812 */ /* 0x020fe200078ec0ff */
[----:B------:R-:W-:Y:S01]  /*2aa0*/  BSSY B1, `(.L_x_41) ;  /* 0x0000012000017945 */ /* 0x000fe20003800000 */
[----:B-1----:R-:W-:Y:S02]  /*2ab0*/  IADD3 R29, P3, R26, 0x8, RZ ;  /* 0x000000081a1d7810 */ /* 0x002fe40007f7e0ff */
[----:B------:R-:W-:Y:S02]  /*2ac0*/  F2FP.F16.E5M2.UNPACK_B R25, R25 ;  /* 0x00000019ff19723e */ /* 0x000fe400020004ff */
[----:B------:R-:W-:Y:S01]  /*2ad0*/  ISETP.LT.OR P0, PT, R6, 0x9, !P0 ;  /* 0x000000090600780c */ /* 0x000fe20004701670 */
[----:B------:R-:W-:Y:S02]  /*2ae0*/  IMAD.X R27, RZ, RZ, R27, P3 ;  /* 0x000000ffff1b7224 */ /* 0x000fe400018e061b */
[----:B------:R-:W-:Y:S02]  /*2af0*/  HADD2.F32 R26, -RZ, R25.H0_H0 ;  /* 0x20000019ff1a7230 */ /* 0x000fe40000004100 */
[----:B------:R-:W-:-:S04]  /*2b00*/  IMAD.WIDE.U32 R20, R29, UR6, R20 ;  /* 0x000000061d147c25 */ /* 0x000fc8000f8e0014 */
[----:B------:R-:W-:Y:S01]  /*2b10*/  FMUL R25, R26, R13 ;  /* 0x0000000d1a197220 */ /* 0x000fe20000400000 */
[----:B------:R-:W-:Y:S01]  /*2b20*/  IMAD R26, R27, UR6, RZ ;  /* 0x000000061b1a7c24 */ /* 0x000fe2000f8e02ff */
[----:B------:R-:W-:Y:S02]  /*2b30*/  IADD3 R20, P3, R20, UR8, RZ ;  /* 0x0000000814147c10 */ /* 0x000fe4000ff7e0ff */
[----:B------:R-:W-:Y:S01]  /*2b40*/  FFMA R25, R84, R12, R25 ;  /* 0x0000000c54197223 */ /* 0x000fe20000000019 */
[----:B------:R-:W-:-:S04]  /*2b50*/  IMAD R29, R29, UR7, R26 ;  /* 0x000000071d1d7c24 */ /* 0x000fc8000f8e021a */
[----:B------:R-:W-:Y:S02]  /*2b60*/  F2FP.SATFINITE.E5M2.F32.PACK_AB_MERGE_C R27, RZ, R25, RZ ;  /* 0x00000019ff1b723e */ /* 0x000fe400048060ff */
[----:B------:R-:W-:Y:S02]  /*2b70*/  IADD3.X R21, R21, UR9, R29, P3, !PT ;  /* 0x0000000915157c10 */ /* 0x000fe40009ffe41d */
[----:B------:R-:W-:Y:S01]  /*2b80*/  PRMT R25, RZ, 0x7610, R25 ;  /* 0x00007610ff197816 */ /* 0x000fe20000000019 */
[----:B------:R1:W-:Y:S01]  /*2b90*/  @!P2 STG.E.U8 desc[UR20][R14.64+0x1], R27 ;  /* 0x0000011b0e00a986 */ /* 0x0003e2000c101114 */
[----:B------:R-:W-:Y:S05]  /*2ba0*/  @P0 BRA `(.L_x_42) ;  /* 0x0000000000040947 */ /* 0x000fea0003800000 */
[----:B------:R3:W5:Y:S02]  /*2bb0*/  LDG.E.U8 R25, desc[UR20][R20.64] ;  /* 0x0000001414197981 */ /* 0x000764000c1e1100 */
.L_x_42:
[----:B------:R-:W-:Y:S05]  /*2bc0*/  BSYNC B1 ;  /* 0x0000000000017941 */ /* 0x000fea0003800000 */
.L_x_41:
[----:B-----5:R-:W-:Y:S01]  /*2bd0*/  LOP3.LUT R25, R25, 0xff, RZ, 0xc0, !PT ;  /* 0x000000ff19197812 */ /* 0x020fe200078ec0ff */
[----:B------:R-:W-:Y:S01]  /*2be0*/  BSSY B1, `(.L_x_43) ;  /* 0x000000b000017945 */ /* 0x000fe20003800000 */
[----:B------:R-:W-:Y:S02]  /*2bf0*/  ISETP.LT.OR P1, PT, R6, 0x9, !P1 ;  /* 0x000000090600780c */ /* 0x000fe40004f21670 */
[----:B------:R-:W-:-:S05]  /*2c00*/  F2FP.F16.E5M2.UNPACK_B R25, R25 ;  /* 0x00000019ff19723e */ /* 0x000fca00020004ff */
[----:B------:R-:W-:Y:S01]  /*2c10*/  HADD2.F32 R26, -RZ, R25.H0_H0 ;  /* 0x20000019ff1a7230 */ /* 0x000fe20000004100 */
[----:B------:R-:W-:-:S04]  /*2c20*/  PRMT R25, RZ, 0x7610, R25 ;  /* 0x00007610ff197816 */ /* 0x000fc80000000019 */
[----:B------:R-:W-:-:S04]  /*2c30*/  FMUL R26, R26, R13 ;  /* 0x0000000d1a1a7220 */ /* 0x000fc80000400000 */
[----:B------:R-:W-:-:S05]  /*2c40*/  FFMA R26, R83, R12, R26 ;  /* 0x0000000c531a7223 */ /* 0x000fca000000001a */
[----:B-1----:R-:W-:-:S05]  /*2c50*/  F2FP.SATFINITE.E5M2.F32.PACK_AB_MERGE_C R27, RZ, R26, RZ ;  /* 0x0000001aff1b723e */ /* 0x002fca00048060ff */
[----:B------:R1:W-:Y:S01]  /*2c60*/  @!P0 STG.E.U8 desc[UR20][R16.64], R27 ;  /* 0x0000001b10008986 */ /* 0x0003e2000c101114 */
[----:B------:R-:W-:Y:S05]  /*2c70*/  @P1 BRA `(.L_x_44) ;  /* 0x0000000000041947 */ /* 0x000fea0003800000 */
[----:B------:R4:W5:Y:S02]  /*2c80*/  LDG.E.U8 R25, desc[UR20][R20.64+0x1] ;  /* 0x0000011414197981 */ /* 0x000964000c1e1100 */
.L_x_44:
[----:B------:R-:W-:Y:S05]  /*2c90*/  BSYNC B1 ;  /* 0x0000000000017941 */ /* 0x000fea0003800000 */
.L_x_43:
[----:B-----5:R-:W-:Y:S01]  /*2ca0*/  LOP3.LUT R25, R25, 0xff, RZ, 0xc0, !PT ;  /* 0x000000ff19197812 */ /* 0x020fe200078ec0ff */
[----:B------:R-:W-:Y:S01]  /*2cb0*/  BSSY B1, `(.L_x_45) ;  /* 0x000000c000017945 */ /* 0x000fe20003800000 */
[----:B------:R-:W-:Y:S02]  /*2cc0*/  ISETP.GE.AND P0, PT, R24, 0x9, PT ;  /* 0x000000091800780c */ /* 0x000fe40003f06270 */
[----:B------:R-:W-:Y:S02]  /*2cd0*/  F2FP.F16.E5M2.UNPACK_B R25, R25 ;  /* 0x00000019ff19723e */ /* 0x000fe400020004ff */
[----:B------:R-:W-:-:S03]  /*2ce0*/  ISETP.LT.OR P2, PT, R6, 0x1, !P0 ;  /* 0x000000010600780c */ /* 0x000fc60004741670 */
[----:B------:R-:W-:-:S05]  /*2cf0*/  HADD2.F32 R26, -RZ, R25.H0_H0 ;  /* 0x20000019ff1a7230 */ /* 0x000fca0000004100 */
[----:B------:R-:W-:-:S04]  /*2d00*/  FMUL R25, R26, R13 ;  /* 0x0000000d1a197220 */ /* 0x000fc80000400000 */
[----:B------:R-:W-:-:S05]  /*2d10*/  FFMA R25, R82, R12, R25 ;  /* 0x0000000c52197223 */ /* 0x000fca0000000019 */
[----:B-1----:R-:W-:Y:S02]  /*2d20*/  F2FP.SATFINITE.E5M2.F32.PACK_AB_MERGE_C R27, RZ, R25, RZ ;  /* 0x00000019ff1b723e */ /* 0x002fe400048060ff */
[----:B------:R-:W-:-:S03]  /*2d30*/  PRMT R25, RZ, 0x7610, R25 ;  /* 0x00007610ff197816 */ /* 0x000fc60000000019 */
[----:B------:R1:W-:Y:S01]  /*2d40*/  @!P1 STG.E.U8 desc[UR20][R16.64+0x1], R27 ;  /* 0x0000011b10009986 */ /* 0x0003e2000c101114 */
[----:B------:R-:W-:Y:S05]  /*2d50*/  @P2 BRA `(.L_x_46) ;  /* 0x0000000000042947 */ /* 0x000fea0003800000 */
[----:B------:R0:W5:Y:S02]  /*2d60*/  LDG.E.U8 R25, desc[UR20][R4.64+0x8] ;  /* 0x0000081404197981 */ /* 0x000164000c1e1100 */
.L_x_46:
[----:B------:R-:W-:Y:S05]  /*2d70*/  BSYNC B1 ;  /* 0x0000000000017941 */ /* 0x000fea0003800000 */
.L_x_45:
        /* <DEDUP_REMOVED lines=13> */
.L_x_48:
[----:B------:R-:W-:Y:S05]  /*2e50*/  BSYNC B1 ;  /* 0x0000000000017941 */ /* 0x000fea0003800000 */
.L_x_47:
[----:B-----5:R-:W-:Y:S01]  /*2e60*/  LOP3.LUT R25, R25, 0xff, RZ, 0xc0, !PT ;  /* 0x000000ff19197812 */ /* 0x020fe200078ec0ff */
[----:B------:R-:W-:Y:S01]  /*2e70*/  BSSY B1, `(.L_x_49) ;  /* 0x000000b000017945 */ /* 0x000fe20003800000 */
[----:B------:R-:W-:Y:S02]  /*2e80*/  ISETP.LT.OR P0, PT, R6, 0x9, !P0 ;  /* 0x000000090600780c */ /* 0x000fe40004701670 */
[----:B------:R-:W-:-:S05]  /*2e90*/  F2FP.F16.E5M2.UNPACK_B R25, R25 ;  /* 0x00000019ff19723e */ /* 0x000fca00020004ff */
        /* <DEDUP_REMOVED lines=8> */
.L_x_50:
[----:B------:R-:W-:Y:S05]  /*2f20*/  BSYNC B1 ;  /* 0x0000000000017941 */ /* 0x000fea0003800000 */
.L_x_49:
        /* <DEDUP_REMOVED lines=12> */
.L_x_52:
[----:B------:R-:W-:Y:S05]  /*2ff0*/  BSYNC B1 ;  /* 0x0000000000017941 */ /* 0x000fea0003800000 */
.L_x_51:
        /* <DEDUP_REMOVED lines=13> */
.L_x_54:
[----:B------:R-:W-:Y:S05]  /*30d0*/  BSYNC B1 ;  /* 0x0000000000017941 */ /* 0x000fea0003800000 */
.L_x_53:
        /* <DEDUP_REMOVED lines=13> */
.L_x_56:
[----:B------:R-:W-:Y:S05]  /*31b0*/  BSYNC B1 ;  /* 0x0000000000017941 */ /* 0x000fea0003800000 */
.L_x_55:
        /* <DEDUP_REMOVED lines=12> */
.L_x_58:
[----:B------:R-:W-:Y:S05]  /*3280*/  BSYNC B1 ;  /* 0x0000000000017941 */ /* 0x000fea0003800000 */
.L_x_57:
        /* <DEDUP_REMOVED lines=12> */
.L_x_60:
[----:B------:R-:W-:Y:S05]  /*3350*/  BSYNC B1 ;  /* 0x0000000000017941 */ /* 0x000fea0003800000 */
.L_x_59:
        /* <DEDUP_REMOVED lines=13> */
.L_x_62:
[----:B------:R-:W-:Y:S05]  /*3430*/  BSYNC B1 ;  /* 0x0000000000017941 */ /* 0x000fea0003800000 */
.L_x_61:
        /* <DEDUP_REMOVED lines=13> */
.L_x_64:
[----:B------:R-:W-:Y:S05]  /*3510*/  BSYNC B1 ;  /* 0x0000000000017941 */ /* 0x000fea0003800000 */
.L_x_63:
        /* <DEDUP_REMOVED lines=12> */
.L_x_66:
[----:B------:R-:W-:Y:S05]  /*35e0*/  BSYNC B1 ;  /* 0x0000000000017941 */ /* 0x000fea0003800000 */
.L_x_65:
        /* <DEDUP_REMOVED lines=12> */
.L_x_68:
[----:B------:R-:W-:Y:S05]  /*36b0*/  BSYNC B1 ;  /* 0x0000000000017941 */ /* 0x000fea0003800000 */
.L_x_67:
        /* <DEDUP_REMOVED lines=13> */
.L_x_70:
[----:B------:R-:W-:Y:S05]  /*3790*/  BSYNC B1 ;  /* 0x0000000000017941 */ /* 0x000fea0003800000 */
.L_x_69:
        /* <DEDUP_REMOVED lines=13> */
.L_x_72:
[----:B------:R-:W-:Y:S05]  /*3870*/  BSYNC B1 ;  /* 0x0000000000017941 */ /* 0x000fea0003800000 */
.L_x_71:
        /* <DEDUP_REMOVED lines=12> */
.L_x_74:
[----:B------:R-:W-:Y:S05]  /*3940*/  BSYNC B1 ;  /* 0x0000000000017941 */ /* 0x000fea0003800000 */
.L_x_73:
        /* <DEDUP_REMOVED lines=12> */
.L_x_76:
[----:B------:R-:W-:Y:S05]  /*3a10*/  BSYNC B1 ;  /* 0x0000000000017941 */ /* 0x000fea0003800000 */
.L_x_75:
        /* <DEDUP_REMOVED lines=13> */
.L_x_78:
[----:B------:R-:W-:Y:S05]  /*3af0*/  BSYNC B1 ;  /* 0x0000000000017941 */ /* 0x000fea0003800000 */
.L_x_77:
        /* <DEDUP_REMOVED lines=13> */
.L_x_80:
[----:B------:R-:W-:Y:S05]  /*3bd0*/  BSYNC B1 ;  /* 0x0000000000017941 */ /* 0x000fea0003800000 */
.L_x_79:
        /* <DEDUP_REMOVED lines=12> */
.L_x_82:
[----:B------:R-:W-:Y:S05]  /*3ca0*/  BSYNC B1 ;  /* 0x0000000000017941 */ /* 0x000fea0003800000 */
.L_x_81:
        /* <DEDUP_REMOVED lines=12> */
.L_x_84:
[----:B------:R-:W-:Y:S05]  /*3d70*/  BSYNC B1 ;  /* 0x0000000000017941 */ /* 0x000fea0003800000 */
.L_x_83:
        /* <DEDUP_REMOVED lines=13> */
.L_x_86:
[----:B------:R-:W-:Y:S05]  /*3e50*/  BSYNC B1 ;  /* 0x0000000000017941 */ /* 0x000fea0003800000 */
.L_x_85:
        /* <DEDUP_REMOVED lines=13> */
.L_x_88:
[----:B------:R-:W-:Y:S05]  /*3f30*/  BSYNC B1 ;  /* 0x0000000000017941 */ /* 0x000fea0003800000 */
.L_x_87:
        /* <DEDUP_REMOVED lines=12> */
.L_x_90:
[----:B------:R-:W-:Y:S05]  /*4000*/  BSYNC B1 ;  /* 0x0000000000017941 */ /* 0x000fea0003800000 */
.L_x_89:
        /* <DEDUP_REMOVED lines=12> */
.L_x_92:
[----:B------:R-:W-:Y:S05]  /*40d0*/  BSYNC B1 ;  /* 0x0000000000017941 */ /* 0x000fea0003800000 */
.L_x_91:
        /* <DEDUP_REMOVED lines=13> */
.L_x_94:
[----:B------:R-:W-:Y:S05]  /*41b0*/  BSYNC B1 ;  /* 0x0000000000017941 */ /* 0x000fea0003800000 */
.L_x_93:
[----:B-----5:R-:W-:Y:S01]  /*41c0*/  LOP3.LUT R25, R25, 0xff, RZ, 0xc0, !PT ;  /* 0x000000ff19197812 */ /* 0x020fe200078ec0ff */
[----:B------:R-:W-:Y:S01]  /*41d0*/  BSSY B1, `(.L_x_95) ;  /* 0x000000c000017945 */ /* 0x000fe20003800000 */
[----:B------:R-:W-:Y:S02]  /*41e0*/  ISETP.GE.AND P1, PT, R24, 0x3a, PT ;  /* 0x0000003a1800780c */ /* 0x000fe40003f26270 */
[----:B------:R-:W-:Y:S02]  /*41f0*/  F2FP.F16.E5M2.UNPACK_B R25, R25 ;  /* 0x00000019ff19723e */ /* 0x000fe400020004ff */
[----:B------:R-:W-:Y:S02]  /*4200*/  ISETP.LT.OR P3, PT, R6, 0x1, !P1 ;  /* 0x000000010600780c */ /* 0x000fe40004f61670 */
[----:B------:R-:W-:Y:S01]  /*4210*/  PRMT R24, RZ, 0x7610, R24 ;  /* 0x00007610ff187816 */ /* 0x000fe20000000018 */
[----:B------:R-:W-:-:S05]  /*4220*/  HADD2.F32 R26, -RZ, R25.H0_H0 ;  /* 0x20000019ff1a7230 */ /* 0x000fca0000004100 */
[----:B------:R-:W-:-:S04]  /*4230*/  FMUL R26, R26, R13 ;  /* 0x0000000d1a1a7220 */ /* 0x000fc80000400000 */
[----:B------:R-:W-:-:S05]  /*4240*/  FFMA R26, R57, R12, R26 ;  /* 0x0000000c391a7223 */ /* 0x000fca000000001a */
[----:B------:R-:W-:-:S05]  /*4250*/  F2FP.SATFINITE.E5M2.F32.PACK_AB_MERGE_C R25, RZ, R26, RZ ;  /* 0x0000001aff19723e */ /* 0x000fca00048060ff */
[----:B------:R0:W-:Y:S01]  /*4260*/  @!P2 STG.E.U8 desc[UR20][R14.64+0x38], R25 ;  /* 0x000038190e00a986 */ /* 0x0001e2000c101114 */
[----:B------:R-:W-:Y:S05]  /*4270*/  @P3 BRA `(.L_x_96) ;  /* 0x0000000000043947 */ /* 0x000fea0003800000 */
[----:B------:R0:W5:Y:S02]  /*4280*/  LDG.E.U8 R24, desc[UR20][R4.64+0x39] ;  /* 0x0000391404187981 */ /* 0x000164000c1e1100 */
.L_x_96:
[----:B------:R-:W-:Y:S05]  /*4290*/  BSYNC B1 ;  /* 0x0000000000017941 */ /* 0x000fea0003800000 */
.L_x_95:
[----:B-----5:R-:W-:Y:S01]  /*42a0*/  LOP3.LUT R24, R24, 0xff, RZ, 0xc0, !PT ;  /* 0x000000ff18187812 */ /* 0x020fe200078ec0ff */
[----:B------:R-:W-:Y:S01]  /*42b0*/  BSSY B1, `(.L_x_97) ;  /* 0x000000b000017945 */ /* 0x000fe20003800000 */
[----:B------:R-:W-:Y:S02]  /*42c0*/  ISETP.LT.OR P0, PT, R6, 0x9, !P0 ;  /* 0x000000090600780c */ /* 0x000fe40004701670 */
[----:B------:R-:W-:Y:S02]  /*42d0*/  F2FP.F16.E5M2.UNPACK_B R24, R24 ;  /* 0x00000018ff18723e */ /* 0x000fe400020004ff */
[----:B0-2---:R-:W-:-:S03]  /*42e0*/  PRMT R4, RZ, 0x7610, R4 ;  /* 0x00007610ff047816 */ /* 0x005fc60000000004 */
[----:B------:R-:W-:-:S05]  /*42f0*/  HADD2.F32 R24, -RZ, R24.H0_H0 ;  /* 0x20000018ff187230 */ /* 0x000fca0000004100 */
[----:B------:R-:W-:-:S04]  /*4300*/  FMUL R5, R24, R13 ;  /* 0x0000000d18057220 */ /* 0x000fc80000400000 */
[----:B------:R-:W-:-:S05]  /*4310*/  FFMA R5, R56, R12, R5 ;  /* 0x0000000c38057223 */ /* 0x000fca0000000005 */
[----:B------:R-:W-:-:S05]  /*4320*/  F2FP.SATFINITE.E5M2.F32.PACK_AB_MERGE_C R5, RZ, R5, RZ ;  /* 0x00000005ff05723e */ /* 0x000fca00048060ff */
[----:B------:R0:W-:Y:S01]  /*4330*/  @!P3 STG.E.U8 desc[UR20][R14.64+0x39], R5 ;  /* 0x000039050e00b986 */ /* 0x0001e2000c101114 */
[----:B------:R-:W-:Y:S05]  /*4340*/  @P0 BRA `(.L_x_98) ;  /* 0x0000000000040947 */ /* 0x000fea0003800000 */
[----:B------:R2:W5:Y:S02]  /*4350*/  LDG.E.U8 R4, desc[UR20][R20.64+0x38] ;  /* 0x0000381414047981 */ /* 0x000564000c1e1100 */
.L_x_98:
[----:B------:R-:W-:Y:S05]  /*4360*/  BSYNC B1 ;  /* 0x0000000000017941 */ /* 0x000fea0003800000 */
.L_x_97:
[----:B-----5:R-:W-:Y:S01]  /*4370*/  LOP3.LUT R4, R4, 0xff, RZ, 0xc0, !PT ;  /* 0x000000ff04047812 */ /* 0x020fe200078ec0ff */
[----:B------:R-:W-:Y:S01]  /*4380*/  BSSY B1, `(.L_x_99) ;  /* 0x000000b000017945 */ /* 0x000fe20003800000 */
[----:B------:R-:W-:Y:S02]  /*4390*/  ISETP.LT.OR P1, PT, R6, 0x9, !P1 ;  /* 0x000000090600780c */ /* 0x000fe40004f21670 */
[----:B------:R-:W-:-:S05]  /*43a0*/  F2FP.F16.E5M2.UNPACK_B R4, R4 ;  /* 0x00000004ff04723e */ /* 0x000fca00020004ff */
[----:B------:R-:W-:-:S05]  /*43b0*/  HADD2.F32 R4, -RZ, R4.H0_H0 ;  /* 0x20000004ff047230 */ /* 0x000fca0000004100 */
[----:B------:R-:W-:-:S04]  /*43c0*/  FMUL R4, R4, R13 ;  /* 0x0000000d04047220 */ /* 0x000fc80000400000 */
[----:B------:R-:W-:-:S05]  /*43d0*/  FFMA R4, R23, R12, R4 ;  /* 0x0000000c17047223 */ /* 0x000fca0000000004 */
[----:B0-----:R-:W-:Y:S02]  /*43e0*/  F2FP.SATFINITE.E5M2.F32.PACK_AB_MERGE_C R5, RZ, R4, RZ ;  /* 0x00000004ff05723e */ /* 0x001fe400048060ff */
[----:B------:R-:W-:-:S03]  /*43f0*/  PRMT R4, RZ, 0x7610, R4 ;  /* 0x00007610ff047816 */ /* 0x000fc60000000004 */
[----:B------:R0:W-:Y:S01]  /*4400*/  @!P0 STG.E.U8 desc[UR20][R16.64+0x38], R5 ;  /* 0x0000380510008986 */ /* 0x0001e2000c101114 */
[----:B------:R-:W-:Y:S05]  /*4410*/  @P1 BRA `(.L_x_100) ;  /* 0x0000000000041947 */ /* 0x000fea0003800000 */
[----:B------:R0:W5:Y:S02]  /*4420*/  LDG.E.U8 R4, desc[UR20][R20.64+0x39] ;  /* 0x0000391414047981 */ /* 0x000164000c1e1100 */
.L_x_100:
[----:B------:R-:W-:Y:S05]  /*4430*/  BSYNC B1 ;  /* 0x0000000000017941 */ /* 0x000fea0003800000 */
.L_x_99:
[----:B------:R-:W-:Y:S05]  /*4440*/  @P1 BRA `(.L_x_101) ;  /* 0x0000000800601947 */ /* 0x000fea0003800000 */
[----:B-----5:R-:W-:-:S04]  /*4450*/  LOP3.LUT R4, R4, 0xff, RZ, 0xc0, !PT ;  /* 0x000000ff04047812 */ /* 0x020fc800078ec0ff */
[----:B------:R-:W-:-:S05]  /*4460*/  F2FP.F16.E5M2.UNPACK_B R4, R4 ;  /* 0x00000004ff04723e */ /* 0x000fca00020004ff */
[----:B------:R-:W-:-:S05]  /*4470*/  HADD2.F32 R4, -RZ, R4.H0_H0 ;  /* 0x20000004ff047230 */ /* 0x000fca0000004100 */
[----:B0-----:R-:W-:-:S04]  /*4480*/  FMUL R5, R4, R13 ;  /* 0x0000000d04057220 */ /* 0x001fc80000400000 */
[----:B------:R-:W-:-:S05]  /*4490*/  FFMA R5, R22, R12, R5 ;  /* 0x0000000c16057223 */ /* 0x000fca0000000005 */
[----:B------:R-:W-:-:S05]  /*44a0*/  F2FP.SATFINITE.E5M2.F32.PACK_AB_MERGE_C R5, RZ, R5, RZ ;  /* 0x00000005ff05723e */ /* 0x000fca00048060ff */
[----:B------:R0:W-:Y:S01]  /*44b0*/  STG.E.U8 desc[UR20][R16.64+0x39], R5 ;  /* 0x0000390510007986 */ /* 0x0001e2000c101114 */
[----:B------:R-:W-:Y:S05]  /*44c0*/  BRA `(.L_x_101) ;  /* 0x0000000800407947 */ /* 0x000fea0003800000 */
.L_x_36:
[C---:B------:R-:W-:Y:S01]  /*44d0*/  ISETP.GE.AND P3, PT, R24.reuse, 0x1, PT ;  /* 0x000000011800780c */ /* 0x040fe20003f66270 */
[-C--:B------:R-:W-:Y:S01]  /*44e0*/  FMUL R85, R85, R12.reuse ;  /* 0x0000000c55557220 */ /* 0x080fe20000400000 */
[----:B------:R-:W-:Y:S01]  /*44f0*/  ISETP.GE.AND P0, PT, R24, 0x2, PT ;  /* 0x000000021800780c */ /* 0x000fe20003f06270 */
[-C--:B------:R-:W-:Y:S01]  /*4500*/  FMUL R84, R84, R12.reuse ;  /* 0x0000000c54547220 */ /* 0x080fe20000400000 */
[C---:B------:R-:W-:Y:S01]  /*4510*/  ISETP.LT.OR P1, PT, R6.reuse, 0x1, !P3 ;  /* 0x000000010600780c */ /* 0x040fe20005f21670 */
[-C--:B------:R-:W-:Y:S01]  /*4520*/  FMUL R83, R83, R12.reuse ;  /* 0x0000000c53537220 */ /* 0x080fe20000400000 */
[----:B------:R-:W-:Y:S01]  /*4530*/  ISETP.LT.OR P2, PT, R6, 0x1, !P0 ;  /* 0x000000010600780c */ /* 0x000fe20004741670 */
[-C--:B------:R-:W-:Y:S01]  /*4540*/  FMUL R82, R82, R12.reuse ;  /* 0x0000000c52527220 */ /* 0x080fe20000400000 */
[----:B------:R-:W-:Y:S01]  /*4550*/  ISETP.LT.OR P3, PT, R6, 0x9, !P3 ;  /* 0x000000090600780c */ /* 0x000fe20005f61670 */
[-C--:B------:R-:W-:Y:S01]  /*4560*/  FMUL R81, R81, R12.reuse ;  /* 0x0000000c51517220 */ /* 0x080fe20000400000 */
[----:B------:R-:W-:Y:S01]  /*4570*/  F2FP.SATFINITE.E5M2.F32.PACK_AB_MERGE_C R85, RZ, R85, RZ ;  /* 0x00000055ff55723e */ /* 0x000fe200048060ff */
[----:B------:R-:W-:Y:S01]  /*4580*/  FMUL R80, R80, R12 ;  /* 0x0000000c50507220 */ /* 0x000fe20000400000 */
[----:B------:R-:W-:Y:S01]  /*4590*/  F2FP.SATFINITE.E5M2.F32.PACK_AB_MERGE_C R5, RZ, R84, RZ ;  /* 0x00000054ff05723e */ /* 0x000fe200048060ff */
[-C--:B------:R-:W-:Y:S01]  /*45a0*/  FMUL R79, R79, R12.reuse ;  /* 0x0000000c4f4f7220 */ /* 0x080fe20000400000 */
[----:B------:R-:W-:Y:S01]  /*45b0*/  F2FP.SATFINITE.E5M2.F32.PACK_AB_MERGE_C R83, RZ, R83, RZ ;  /* 0x00000053ff53723e */ /* 0x000fe200048060ff */
[-C--:B------:R-:W-:Y:S01]  /*45c0*/  FMUL R78, R78, R12.reuse ;  /* 0x0000000c4e4e7220 */ /* 0x080fe20000400000 */
[----:B------:R-:W-:Y:S01]  /*45d0*/  ISETP.LT.OR P0, PT, R6, 0x9, !P0 ;  /* 0x000000090600780c */ /* 0x000fe20004701670 */
[----:B------:R-:W-:Y:S01]  /*45e0*/  @!P1 STG.E.U8 desc[UR20][R14.64], R85 ;  /* 0x000000550e009986 */ /* 0x000fe2000c101114 */
[C---:B------:R-:W-:Y:S01]  /*45f0*/  ISETP.GE.AND P1, PT, R24.reuse, 0x9, PT ;  /* 0x000000091800780c */ /* 0x040fe20003f26270 */
[-C--:B------:R-:W-:Y:S01]  /*4600*/  FMUL R77, R77, R12.reuse ;  /* 0x0000000c4d4d7220 */ /* 0x080fe20000400000 */
[----:B------:R-:W-:Y:S01]  /*4610*/  F2FP.SATFINITE.E5M2.F32.PACK_AB_MERGE_C R81, RZ, R81, RZ ;  /* 0x00000051ff51723e */ /* 0x000fe200048060ff */
[----:B------:R0:W-:Y:S01]  /*4620*/  @!P2 STG.E.U8 desc[UR20][R14.64+0x1], R5 ;  /* 0x000001050e00a986 */ /* 0x0001e2000c101114 */
[----:B------:R-:W-:Y:S01]  /*4630*/  ISETP.GE.AND P2, PT, R24, 0xa, PT ;  /* 0x0000000a1800780c */ /* 0x000fe20003f46270 */
[----:B------:R-:W-:Y:S01]  /*4640*/  FMUL R76, R76, R12 ;  /* 0x0000000c4c4c7220 */ /* 0x000fe20000400000 */
[----:B------:R-:W-:Y:S01]  /*4650*/  F2FP.SATFINITE.E5M2.F32.PACK_AB_MERGE_C R21, RZ, R80, RZ ;  /* 0x00000050ff15723e */ /* 0x000fe200048060ff */
[----:B------:R-:W-:Y:S01]  /*4660*/  @!P3 STG.E.U8 desc[UR20][R16.64], R83 ;  /* 0x000000531000b986 */ /* 0x000fe2000c101114 */
[----:B------:R-:W-:Y:S01]  /*4670*/  ISETP.LT.OR P3, PT, R6, 0x1, !P1 ;  /* 0x000000010600780c */ /* 0x000fe20004f61670 */
[-C--:B------:R-:W-:Y:S01]  /*4680*/  FMUL R74, R74, R12.reuse ;  /* 0x0000000c4a4a7220 */ /* 0x080fe20000400000 */
[C---:B------:R-:W-:Y:S01]  /*4690*/  ISETP.LT.OR P5, PT, R6.reuse, 0x1, !P2 ;  /* 0x000000010600780c */ /* 0x040fe200057a1670 */
[-C--:B------:R-:W-:Y:S01]  /*46a0*/  FMUL R75, R75, R12.reuse ;  /* 0x0000000c4b4b7220 */ /* 0x080fe20000400000 */
[----:B------:R-:W-:Y:S01]  /*46b0*/  ISETP.LT.OR P1, PT, R6, 0x9, !P1 ;  /* 0x000000090600780c */ /* 0x000fe20004f21670 */
[-C--:B------:R-:W-:Y:S01]  /*46c0*/  FMUL R73, R73, R12.reuse ;  /* 0x0000000c49497220 */ /* 0x080fe20000400000 */
[----:B------:R-:W-:Y:S01]  /*46d0*/  F2FP.SATFINITE.E5M2.F32.PACK_AB_MERGE_C R79, RZ, R79, RZ ;  /* 0x0000004fff4f723e */ /* 0x000fe200048060ff */
[----:B------:R-:W-:Y:S01]  /*46e0*/  FMUL R72, R72, R12 ;  /* 0x0000000c48487220 */ /* 0x000fe20000400000 */
[----:B0-----:R-:W-:Y:S01]  /*46f0*/  F2FP.SATFINITE.E5M2.F32.PACK_AB_MERGE_C R5, RZ, R82, RZ ;  /* 0x00000052ff05723e */ /* 0x001fe200048060ff */
[-C--:B------:R-:W-:Y:S01]  /*4700*/  FMUL R70, R70, R12.reuse ;  /* 0x0000000c46467220 */ /* 0x080fe20000400000 */
[----:B------:R-:W-:Y:S01]  /*4710*/  ISETP.LT.OR P2, PT, R6, 0x9, !P2 ;  /* 0x000000090600780c */ /* 0x000fe20005741670 */
[----:B------:R-:W-:Y:S01]  /*4720*/  FMUL R71, R71, R12 ;  /* 0x0000000c47477220 */ /* 0x000fe20000400000 */
[----:B------:R-:W-:Y:S01]  /*4730*/  F2FP.SATFINITE.E5M2.F32.PACK_AB_MERGE_C R25, RZ, R78, RZ ;  /* 0x0000004eff19723e */ /* 0x000fe200048060ff */
[----:B------:R0:W-:Y:S01]  /*4740*/  @!P0 STG.E.U8 desc[UR20][R16.64+0x1], R5 ;  /* 0x0000010510008986 */ /* 0x0001e2000c101114 */
[C---:B------:R-:W-:Y:S01]  /*4750*/  ISETP.GE.AND P0, PT, R24.reuse, 0x11, PT ;  /* 0x000000111800780c */ /* 0x040fe20003f06270 */
[-C--:B------:R-:W-:Y:S01]  /*4760*/  FMUL R69, R69, R12.reuse ;  /* 0x0000000c45457220 */ /* 0x080fe20000400000 */
[----:B------:R-:W-:Y:S01]  /*4770*/  F2FP.SATFINITE.E5M2.F32.PACK_AB_MERGE_C R77, RZ, R77, RZ ;  /* 0x0000004dff4d723e */ /* 0x000fe200048060ff */
[----:B------:R-:W-:Y:S01]  /*4780*/  @!P3 STG.E.U8 desc[UR20][R14.64+0x8], R81 ;  /* 0x000008510e00b986 */ /* 0x000fe2000c101114 */
[----:B------:R-:W-:Y:S01]  /*4790*/  ISETP.GE.AND P3, PT, R24, 0x12, PT ;  /* 0x000000121800780c */ /* 0x000fe20003f66270 */
[-C--:B------:R-:W-:Y:S01]  /*47a0*/  FMUL R68, R68, R12.reuse ;  /* 0x0000000c44447220 */ /* 0x080fe20000400000 */
[----:B------:R-:W-:Y:S01]  /*47b0*/  F2FP.SATFINITE.E5M2.F32.PACK_AB_MERGE_C R75, RZ, R75, RZ ;  /* 0x0000004bff4b723e */ /* 0x000fe200048060ff */
[----:B------:R1:W-:Y:S01]  /*47c0*/  @!P5 STG.E.U8 desc[UR20][R14.64+0x9], R21 ;  /* 0x000009150e00d986 */ /* 0x0003e2000c101114 */
[C---:B------:R-:W-:Y:S01]  /*47d0*/  ISETP.LT.OR P5, PT, R6.reuse, 0x1, !P3 ;  /* 0x000000010600780c */ /* 0x040fe20005fa1670 */
[-C--:B------:R-:W-:Y:S01]  /*47e0*/  FMUL R67, R67, R12.reuse ;  /* 0x0000000c43437220 */ /* 0x080fe20000400000 */
[C---:B------:R-:W-:Y:S01]  /*47f0*/  ISETP.LT.OR P3, PT, R6.reuse, 0x9, !P3 ;  /* 0x000000090600780c */ /* 0x040fe20005f61670 */
[----:B------:R-:W-:Y:S01]  /*4800*/  @!P1 STG.E.U8 desc[UR20][R16.64+0x8], R79 ;  /* 0x0000084f10009986 */ /* 0x000fe2000c101114 */
[----:B------:R-:W-:Y:S01]  /*4810*/  ISETP.LT.OR P1, PT, R6, 0x1, !P0 ;  /* 0x000000010600780c */ /* 0x000fe20004721670 */
[----:B------:R-:W-:Y:S01]  /*4820*/  FMUL R66, R66, R12 ;  /* 0x0000000c42427220 */ /* 0x000fe20000400000 */
[----:B0-----:R-:W-:Y:S01]  /*4830*/  F2FP.SATFINITE.E5M2.F32.PACK_AB_MERGE_C R5, RZ, R76, RZ ;  /* 0x0000004cff05723e */ /* 0x001fe200048060ff */
[----:B------:R-:W-:Y:S01]  /*4840*/  @!P2 STG.E.U8 desc[UR20][R16.64+0x9], R25 ;  /* 0x000009191000a986 */ /* 0x000fe2000c101114 */
[----:B------:R-:W-:Y:S01]  /*4850*/  ISETP.GE.AND P2, PT, R24, 0x19, PT ;  /* 0x000000191800780c */ /* 0x000fe20003f46270 */
[-C--:B------:R-:W-:Y:S01]  /*4860*/  FMUL R65, R65, R12.reuse ;  /* 0x0000000c41417220 */ /* 0x080fe20000400000 */
[----:B------:R-:W-:Y:S01]  /*4870*/  ISETP.LT.OR P0, PT, R6, 0x9, !P0 ;  /* 0x000000090600780c */ /* 0x000fe20004701670 */
[----:B------:R-:W-:Y:S01]  /*4880*/  FMUL R64, R64, R12 ;  /* 0x0000000c40407220 */ /* 0x000fe20000400000 */
[----:B------:R-:W-:Y:S01]  /*4890*/  ISETP.LT.OR P6, PT, R6, 0x1, !P2 ;  /* 0x000000010600780c */ /* 0x000fe200057c1670 */
[----:B------:R0:W-:Y:S01]  /*48a0*/  @!P5 STG.E.U8 desc[UR20][R14.64+0x11], R5 ;  /* 0x000011050e00d986 */ /* 0x0001e2000c101114 */
[----:B-1----:R-:W-:Y:S01]  /*48b0*/  F2FP.SATFINITE.E5M2.F32.PACK_AB_MERGE_C R21, RZ, R74, RZ ;  /* 0x0000004aff15723e */ /* 0x002fe200048060ff */
[-C--:B------:R-:W-:Y:S01]  /*48c0*/  FMUL R62, R62, R12.reuse ;  /* 0x0000000c3e3e7220 */ /* 0x080fe20000400000 */
[----:B------:R-:W-:Y:S01]  /*48d0*/  F2FP.SATFINITE.E5M2.F32.PACK_AB_MERGE_C R73, RZ, R73, RZ ;  /* 0x00000049ff49723e */ /* 0x000fe200048060ff */
[----:B------:R-:W-:Y:S01]  /*48e0*/  @!P1 STG.E.U8 desc[UR20][R14.64+0x10], R77 ;  /* 0x0000104d0e009986 */ /* 0x000fe2000c101114 */
[----:B------:R-:W-:Y:S01]  /*48f0*/  ISETP.GE.AND P1, PT, R24, 0x1a, PT ;  /* 0x0000001a1800780c */ /* 0x000fe20003f26270 */
[-C--:B------:R-:W-:Y:S01]  /*4900*/  FMUL R63, R63, R12.reuse ;  /* 0x0000000c3f3f7220 */ /* 0x080fe20000400000 */
[C---:B------:R-:W-:Y:S01]  /*4910*/  ISETP.LT.OR P2, PT, R6.reuse, 0x9, !P2 ;  /* 0x000000090600780c */ /* 0x040fe20005741670 */
[----:B------:R1:W-:Y:S01]  /*4920*/  @!P3 STG.E.U8 desc[UR20][R16.64+0x11], R21 ;  /* 0x000011151000b986 */ /* 0x0003e2000c101114 */
[C---:B------:R-:W-:Y:S01]  /*4930*/  ISETP.LT.OR P5, PT, R6.reuse, 0x1, !P1 ;  /* 0x000000010600780c */ /* 0x040fe20004fa1670 */
[----:B------:R-:W-:Y:S01]  /*4940*/  FMUL R61, R61, R12 ;  /* 0x0000000c3d3d7220 */ /* 0x000fe20000400000 */
[----:B------:R-:W-:Y:S01]  /*4950*/  ISETP.LT.OR P3, PT, R6, 0x9, !P1 ;  /* 0x000000090600780c */ /* 0x000fe20004f61670 */
[----:B------:R-:W-:Y:S01]  /*4960*/  @!P0 STG.E.U8 desc[UR20][R16.64+0x10], R75 ;  /* 0x0000104b10008986 */ /* 0x000fe2000c101114 */
[----:B0-----:R-:W-:Y:S01]  /*4970*/  F2FP.SATFINITE.E5M2.F32.PACK_AB_MERGE_C R5, RZ, R72, RZ ;  /* 0x00000048ff05723e */ /* 0x001fe200048060ff */
[-C--:B------:R-:W-:Y:S01]  /*4980*/  FMUL R60, R60, R12.reuse ;  /* 0x0000000c3c3c7220 */ /* 0x080fe20000400000 */
[C---:B------:R-:W-:Y:S01]  /*4990*/  ISETP.GE.AND P0, PT, R24.reuse, 0x21, PT ;  /* 0x000000211800780c */ /* 0x040fe20003f06270 */
[----:B------:R-:W-:Y:S01]  /*49a0*/  @!P6 STG.E.U8 desc[UR20][R14.64+0x18], R73 ;  /* 0x000018490e00e986 */ /* 0x000fe2000c101114 */
[----:B------:R-:W-:Y:S01]  /*49b0*/  ISETP.GE.AND P1, PT, R24, 0x22, PT ;  /* 0x000000221800780c */ /* 0x000fe20003f26270 */
[-C--:B------:R-:W-:Y:S01]  /*49c0*/  FMUL R59, R59, R12.reuse ;  /* 0x0000000c3b3b7220 */ /* 0x080fe20000400000 */
[----:B------:R-:W-:Y:S01]  /*49d0*/  ISETP.LT.OR P6, PT, R6, 0x1, !P0 ;  /* 0x000000010600780c */ /* 0x000fe200047c1670 */
[----:B------:R-:W-:Y:S01]  /*49e0*/  FMUL R58, R58, R12 ;  /* 0x0000000c3a3a7220 */ /* 0x000fe20000400000 */
[----:B-1----:R-:W-:Y:S01]  /*49f0*/  F2FP.SATFINITE.E5M2.F32.PACK_AB_MERGE_C R21, RZ, R70, RZ ;  /* 0x00000046ff15723e */ /* 0x002fe200048060ff */
[----:B------:R0:W-:Y:S01]  /*4a00*/  @!P5 STG.E.U8 desc[UR20][R14.64+0x19], R5 ;  /* 0x000019050e00d986 */ /* 0x0001e2000c101114 */
[----:B------:R-:W-:Y:S01]  /*4a10*/  ISETP.LT.OR P5, PT, R6, 0x1, !P1 ;  /* 0x000000010600780c */ /* 0x000fe20004fa1670 */
[-C--:B------:R-:W-:Y:S01]  /*4a20*/  FMUL R57, R57, R12.reuse ;  /* 0x0000000c39397220 */ /* 0x080fe20000400000 */
[----:B------:R-:W-:Y:S01]  /*4a30*/  F2FP.SATFINITE.E5M2.F32.PACK_AB_MERGE_C R71, RZ, R71, RZ ;  /* 0x00000047ff47723e */ /* 0x000fe200048060ff */
[----:B------:R1:W-:Y:S01]  /*4a40*/  @!P3 STG.E.U8 desc[UR20][R16.64+0x19], R21 ;  /* 0x000019151000b986 */ /* 0x0003e2000c101114 */
[----:B------:R-:W-:Y:S01]  /*4a50*/  F2FP.SATFINITE.E5M2.F32.PACK_AB_MERGE_C R69, RZ, R69, RZ ;  /* 0x00000045ff45723e */ /* 0x000fe200048060ff */
[----:B------:R-:W-:Y:S01]  /*4a60*/  FMUL R56, R56, R12 ;  /* 0x0000000c38387220 */ /* 0x000fe20000400000 */
[----:B------:R-:W-:Y:S01]  /*4a70*/  F2FP.SATFINITE.E5M2.F32.PACK_AB_MERGE_C R25, RZ, R68, RZ ;  /* 0x00000044ff19723e */ /* 0x000fe200048060ff */
[----:B------:R-:W-:Y:S01]  /*4a80*/  @!P2 STG.E.U8 desc[UR20][R16.64+0x18], R71 ;  /* 0x000018471000a986 */ /* 0x000fe2000c101114 */
[----:B------:R-:W-:Y:S01]  /*4a90*/  ISETP.LT.OR P3, PT, R6, 0x9, !P1 ;  /* 0x000000090600780c */ /* 0x000fe20004f61670 */
[-C--:B------:R-:W-:Y:S01]  /*4aa0*/  FMUL R23, R23, R12.reuse ;  /* 0x0000000c17177220 */ /* 0x080fe20000400000 */
[----:B------:R-:W-:Y:S01]  /*4ab0*/  ISETP.GE.AND P2, PT, R24, 0x29, PT ;  /* 0x000000291800780c */ /* 0x000fe20003f46270 */
[----:B------:R-:W-:Y:S01]  /*4ac0*/  @!P6 STG.E.U8 desc[UR20][R14.64+0x20], R69 ;  /* 0x000020450e00e986 */ /* 0x000fe2000c101114 */
[----:B------:R-:W-:Y:S01]  /*4ad0*/  ISETP.LT.OR P0, PT, R6, 0x9, !P0 ;  /* 0x000000090600780c */ /* 0x000fe20004701670 */
[----:B------:R-:W-:Y:S01]  /*4ae0*/  FMUL R22, R22, R12 ;  /* 0x0000000c16167220 */ /* 0x000fe20000400000 */
[----:B------:R-:W-:Y:S01]  /*4af0*/  ISETP.GE.AND P1, PT, R24, 0x2a, PT ;  /* 0x0000002a1800780c */ /* 0x000fe20003f26270 */
[----:B------:R-:W-:Y:S01]  /*4b00*/  @!P5 STG.E.U8 desc[UR20][R14.64+0x21], R25 ;  /* 0x000021190e00d986 */ /* 0x000fe2000c101114 */
[----:B------:R-:W-:-:S02]  /*4b10*/  ISETP.LT.OR P6, PT, R6, 0x1, !P2 ;  /* 0x000000010600780c */ /* 0x000fc400057c1670 */
[C---:B------:R-:W-:Y:S02]  /*4b20*/  ISETP.LT.OR P5, PT, R6.reuse, 0x1, !P1 ;  /* 0x000000010600780c */ /* 0x040fe40004fa1670 */
[----:B------:R-:W-:Y:S02]  /*4b30*/  F2FP.SATFINITE.E5M2.F32.PACK_AB_MERGE_C R67, RZ, R67, RZ ;  /* 0x00000043ff43723e */ /* 0x000fe400048060ff */
[----:B0-----:R-:W-:Y:S02]  /*4b40*/  F2FP.SATFINITE.E5M2.F32.PACK_AB_MERGE_C R5, RZ, R66, RZ ;  /* 0x00000042ff05723e */ /* 0x001fe400048060ff */
[----:B------:R-:W-:Y:S01]  /*4b50*/  F2FP.SATFINITE.E5M2.F32.PACK_AB_MERGE_C R65, RZ, R65, RZ ;  /* 0x00000041ff41723e */ /* 0x000fe200048060ff */
[----:B------:R-:W-:Y:S01]  /*4b60*/  @!P0 STG.E.U8 desc[UR20][R16.64+0x20], R67 ;  /* 0x0000204310008986 */ /* 0x000fe2000c101114 */
[----:B-1----:R-:W-:Y:S02]  /*4b70*/  F2FP.SATFINITE.E5M2.F32.PACK_AB_MERGE_C R21, RZ, R64, RZ ;  /* 0x00000040ff15723e */ /* 0x002fe400048060ff */
[C---:B------:R-:W-:Y:S01]  /*4b80*/  ISETP.LT.OR P1, PT, R6.reuse, 0x9, !P1 ;  /* 0x000000090600780c */ /* 0x040fe20004f21670 */
[----:B------:R0:W-:Y:S01]  /*4b90*/  @!P3 STG.E.U8 desc[UR20][R16.64+0x21], R5 ;  /* 0x000021051000b986 */ /* 0x0001e2000c101114 */
[----:B------:R-:W-:-:S02]  /*4ba0*/  ISETP.LT.OR P2, PT, R6, 0x9, !P2 ;  /* 0x000000090600780c */ /* 0x000fc40005741670 */
[C---:B------:R-:W-:Y:S01]  /*4bb0*/  ISETP.GE.AND P3, PT, R24.reuse, 0x31, PT ;  /* 0x000000311800780c */ /* 0x040fe20003f66270 */
[----:B------:R-:W-:Y:S01]  /*4bc0*/  @!P6 STG.E.U8 desc[UR20][R14.64+0x28], R65 ;  /* 0x000028410e00e986 */ /* 0x000fe2000c101114 */
[----:B------:R-:W-:Y:S02]  /*4bd0*/  ISETP.GE.AND P0, PT, R24, 0x32, PT ;  /* 0x000000321800780c */ /* 0x000fe40003f06270 */
[----:B------:R-:W-:Y:S01]  /*4be0*/  F2FP.SATFINITE.E5M2.F32.PACK_AB_MERGE_C R63, RZ, R63, RZ ;  /* 0x0000003fff3f723e */ /* 0x000fe200048060ff */
[----:B------:R1:W-:Y:S01]  /*4bf0*/  @!P5 STG.E.U8 desc[UR20][R14.64+0x29], R21 ;  /* 0x000029150e00d986 */ /* 0x0003e2000c101114 */
[C---:B------:R-:W-:Y:S02]  /*4c00*/  ISETP.LT.OR P5, PT, R6.reuse, 0x1, !P3 ;  /* 0x000000010600780c */ /* 0x040fe40005fa1670 */
[----:B------:R-:W-:Y:S02]  /*4c10*/  ISETP.LT.OR P6, PT, R6, 0x1, !P0 ;  /* 0x000000010600780c */ /* 0x000fe400047c1670 */
[----:B0-----:R-:W-:Y:S01]  /*4c20*/  F2FP.SATFINITE.E5M2.F32.PACK_AB_MERGE_C R5, RZ, R62, RZ ;  /* 0x0000003eff05723e */ /* 0x001fe200048060ff */
[----:B------:R-:W-:Y:S01]  /*4c30*/  @!P2 STG.E.U8 desc[UR20][R16.64+0x28], R63 ;  /* 0x0000283f1000a986 */ /* 0x000fe2000c101114 */
[----:B------:R-:W-:-:S02]  /*4c40*/  F2FP.SATFINITE.E5M2.F32.PACK_AB_MERGE_C R61, RZ, R61, RZ ;  /* 0x0000003dff3d723e */ /* 0x000fc400048060ff */
[----:B------:R-:W-:Y:S01]  /*4c50*/  ISETP.GE.AND P2, PT, R24, 0x3a, PT ;  /* 0x0000003a1800780c */ /* 0x000fe20003f46270 */
[----:B------:R0:W-:Y:S01]  /*4c60*/  @!P1 STG.E.U8 desc[UR20][R16.64+0x29], R5 ;  /* 0x0000290510009986 */ /* 0x0001e2000c101114 */
[----:B------:R-:W-:Y:S02]  /*4c70*/  ISETP.LT.OR P1, PT, R6, 0x9, !P3 ;  /* 0x000000090600780c */ /* 0x000fe40005f21670 */
[----:B-1----:R-:W-:Y:S01]  /*4c80*/  F2FP.SATFINITE.E5M2.F32.PACK_AB_MERGE_C R21, RZ, R60, RZ ;  /* 0x0000003cff15723e */ /* 0x002fe200048060ff */
[----:B------:R-:W-:Y:S01]  /*4c90*/  @!P5 STG.E.U8 desc[UR20][R14.64+0x30], R61 ;  /* 0x0000303d0e00d986 */ /* 0x000fe2000c101114 */
[----:B------:R-:W-:Y:S02]  /*4ca0*/  ISETP.GE.AND P3, PT, R24, 0x39, PT ;  /* 0x000000391800780c */ /* 0x000fe40003f66270 */
[C---:B------:R-:W-:Y:S01]  /*4cb0*/  ISETP.LT.OR P0, PT, R6.reuse, 0x9, !P0 ;  /* 0x000000090600780c */ /* 0x040fe20004701670 */
[----:B------:R1:W-:Y:S01]  /*4cc0*/  @!P6 STG.E.U8 desc[UR20][R14.64+0x31], R21 ;  /* 0x000031150e00e986 */ /* 0x0003e2000c101114 */
[----:B------:R-:W-:-:S02]  /*4cd0*/  ISETP.LT.OR P5, PT, R6, 0x1, !P3 ;  /* 0x000000010600780c */ /* 0x000fc40005fa1670 */
[C---:B------:R-:W-:Y:S02]  /*4ce0*/  ISETP.LT.OR P6, PT, R6.reuse, 0x1, !P2 ;  /* 0x000000010600780c */ /* 0x040fe400057c1670 */
[C---:B------:R-:W-:Y:S02]  /*4cf0*/  ISETP.LT.OR P3, PT, R6.reuse, 0x9, !P3 ;  /* 0x000000090600780c */ /* 0x040fe40005f61670 */
[----:B------:R-:W-:Y:S02]  /*4d00*/  ISETP.LT.OR P2, PT, R6, 0x9, !P2 ;  /* 0x000000090600780c */ /* 0x000fe40005741670 */
[----:B------:R-:W-:Y:S02]  /*4d10*/  F2FP.SATFINITE.E5M2.F32.PACK_AB_MERGE_C R59, RZ, R59, RZ ;  /* 0x0000003bff3b723e */ /* 0x000fe400048060ff */
[----:B0-----:R-:W-:Y:S02]  /*4d20*/  F2FP.SATFINITE.E5M2.F32.PACK_AB_MERGE_C R5, RZ, R58, RZ ;  /* 0x0000003aff05723e */ /* 0x001fe400048060ff */
[----:B------:R-:W-:Y:S01]  /*4d30*/  F2FP.SATFINITE.E5M2.F32.PACK_AB_MERGE_C R57, RZ, R57, RZ ;  /* 0x00000039ff39723e */ /* 0x000fe200048060ff */
[----:B------:R0:W-:Y:S01]  /*4d40*/  @!P1 STG.E.U8 desc[UR20][R16.64+0x30], R59 ;  /* 0x0000303b10009986 */ /* 0x0001e2000c101114 */
[----:B-1----:R-:W-:-:S02]  /*4d50*/  F2FP.SATFINITE.E5M2.F32.PACK_AB_MERGE_C R21, RZ, R56, RZ ;  /* 0x00000038ff15723e */ /* 0x002fc400048060ff */
[----:B------:R-:W-:Y:S01]  /*4d60*/  F2FP.SATFINITE.E5M2.F32.PACK_AB_MERGE_C R23, RZ, R23, RZ ;  /* 0x00000017ff17723e */ /* 0x000fe200048060ff */
[----:B------:R0:W-:Y:S01]  /*4d70*/  @!P0 STG.E.U8 desc[UR20][R16.64+0x31], R5 ;  /* 0x0000310510008986 */ /* 0x0001e2000c101114 */
[----:B------:R-:W-:-:S03]  /*4d80*/  F2FP.SATFINITE.E5M2.F32.PACK_AB_MERGE_C R25, RZ, R22, RZ ;  /* 0x00000016ff19723e */ /* 0x000fc600048060ff */
[----:B------:R0:W-:Y:S04]  /*4d90*/  @!P5 STG.E.U8 desc[UR20][R14.64+0x38], R57 ;  /* 0x000038390e00d986 */ /* 0x0001e8000c101114 */
[----:B------:R0:W-:Y:S04]  /*4da0*/  @!P6 STG.E.U8 desc[UR20][R14.64+0x39], R21 ;  /* 0x000039150e00e986 */ /* 0x0001e8000c101114 */
[----:B------:R0:W-:Y:S04]  /*4db0*/  @!P3 STG.E.U8 desc[UR20][R16.64+0x38], R23 ;  /* 0x000038171000b986 */ /* 0x0001e8000c101114 */
[----:B------:R0:W-:Y:S02]  /*4dc0*/  @!P2 STG.E.U8 desc[UR20][R16.64+0x39], R25 ;  /* 0x000039191000a986 */ /* 0x0001e4000c101114 */
.L_x_101:
[----:B------:R-:W-:Y:S05]  /*4dd0*/  BSYNC B0 ;  /* 0x0000000000007941 */ /* 0x000fea0003800000 */
.L_x_35:
[C---:B------:R-:W-:Y:S01]  /*4de0*/  LEA R2, P0, R8.reuse, R2, 0x1 ;  /* 0x0000000208027211 */ /* 0x040fe200078008ff */
[----:B------:R-:W-:Y:S01]  /*4df0*/  ULDC.64 UR6, c[0x0][0x650] ;  /* 0x0001940000067ab9 */ /* 0x000fe20000000a00 */
[----:B-----5:R-:W-:Y:S01]  /*4e00*/  IMAD.U32 R4, RZ, RZ, UR16 ;  /* 0x00000010ff047e24 */ /* 0x020fe2000f8e00ff */
[----:B0-----:R-:W-:Y:S01]  /*4e10*/  PRMT R14, RZ, 0x7610, R14 ;  /* 0x00007610ff0e7816 */ /* 0x001fe2000000000e */
[----:B------:R-:W-:Y:S01]  /*4e20*/  IMAD.MOV.U32 R6, RZ, RZ, -0x1 ;  /* 0xffffffffff067424 */ /* 0x000fe200078e00ff */
[----:B------:R-:W-:Y:S01]  /*4e30*/  LEA.HI.X R3, R8, R3, R0, 0x1, P0 ;  /* 0x0000000308037211 */ /* 0x000fe200000f0c00 */
[----:B------:R0:W-:Y:S01]  /*4e40*/  SYNCS.ARRIVE.TRANS64.A1T0 RZ, [R4+UR24], RZ ;  /* 0x000000ff04ff79a7 */ /* 0x0001e20008100018 */
[----:B------:R-:W-:Y:S01]  /*4e50*/  ISETP.GE.U32.AND P0, PT, R2, UR6, PT ;  /* 0x0000000602007c0c */ /* 0x000fe2000bf06070 */
[----:B------:R-:W-:-:S03]  /*4e60*/  IMAD.MOV.U32 R5, RZ, RZ, -0x1 ;  /* 0xffffffffff057424 */ /* 0x000fc600078e00ff */
[----:B------:R-:W-:Y:S01]  /*4e70*/  ISETP.GE.U32.AND.EX P0, PT, R3, UR7, PT, P0 ;  /* 0x0000000703007c0c */ /* 0x000fe2000bf06100 */
[----:B0-----:R-:W-:-:S12]  /*4e80*/  IMAD.MOV.U32 R4, RZ, RZ, -0x1 ;  /* 0xffffffffff047424 */ /* 0x001fd800078e00ff */
[----:B------:R-:W-:Y:S05]  /*4e90*/  @P0 BRA `(.L_x_102) ;  /* 0x0000000400600947 */ /* 0x000fea0003800000 */
[----:B------:R-:W0:Y:S01]  /*4ea0*/  S2R R26, SR_CTAID.X ;  /* 0x00000000001a7919 */ /* 0x000e220000002500 */
[----:B--234-:R-:W2:Y:S01]  /*4eb0*/  LDC.64 R20, c[0x0][0x628] ;  /* 0x00018a00ff147b82 */ /* 0x01cea20000000a00 */
[----:B------:R-:W-:Y:S01]  /*4ec0*/  ULDC UR6, c[0x0][0x150] ;  /* 0x0000540000067ab9 */ /* 0x000fe20000000800 */
[----:B-1----:R-:W-:Y:S01]  /*4ed0*/  IMAD.MOV.U32 R16, RZ, RZ, R2 ;  /* 0x000000ffff107224 */ /* 0x002fe200078e0002 */
[----:B------:R-:W1:Y:S01]  /*4ee0*/  S2R R28, SR_CTAID.Y ;  /* 0x00000000001c7919 */ /* 0x000e620000002600 */
[----:B------:R-:W-:-:S04]  /*4ef0*/  IMAD.MOV.U32 R17, RZ, RZ, R3 ;  /* 0x000000ffff117224 */ /* 0x000fc800078e0003 */
[----:B------:R-:W3:Y:S08]  /*4f00*/  LDC R29, c[0x0][0x144] ;  /* 0x00005100ff1d7b82 */ /* 0x000ef00000000800 */
[----:B------:R-:W4:Y:S08]  /*4f10*/  LDC R6, c[0x0][0x630] ;  /* 0x00018c00ff067b82 */ /* 0x000f300000000800 */
[----:B------:R-:W1:Y:S01]  /*4f20*/  LDC.64 R24, c[0x0][0x620] ;  /* 0x00018800ff187b82 */ /* 0x000e620000000a00 */
[----:B--2---:R-:W-:-:S04]  /*4f30*/  ISETP.NE.U32.AND P0, PT, R20, RZ, PT ;  /* 0x000000ff1400720c */ /* 0x004fc80003f05070 */
[----:B------:R-:W-:Y:S02]  /*4f40*/  ISETP.NE.AND.EX P0, PT, R21, RZ, PT, P0 ;  /* 0x000000ff1500720c */ /* 0x000fe40003f05300 */
[----:B0-----:R-:W-:-:S05]  /*4f50*/  I2FP.F32.U32 R4, R26 ;  /* 0x0000001a00047245 */ /* 0x001fca0000201000 */
[----:B------:R-:W-:-:S04]  /*4f60*/  FMUL R4, R4, UR6 ;  /* 0x0000000604047c20 */ /* 0x000fc80008400000 */
[----:B------:R0:W2:Y:S02]  /*4f70*/  F2I.U32.TRUNC.NTZ R27, R4 ;  /* 0x00000004001b7305 */ /* 0x0000a4000020f000 */
[----:B---34-:R-:W-:Y:S05]  /*4f80*/  @!P0 BRA `(.L_x_103) ;  /* 0x0000000000288947 */ /* 0x018fea0003800000 */
[----:B------:R-:W3:Y:S02]  /*4f90*/  LDC R5, c[0x0][0x634] ;  /* 0x00018d00ff057b82 */ /* 0x000ee40000000800 */
[----:B---3--:R-:W-:-:S05]  /*4fa0*/  IADD3 R17, P0, R2, R5, RZ ;  /* 0x0000000502117210 */ /* 0x008fca0007f1e0ff */
[----:B------:R-:W-:-:S04]  /*4fb0*/  IMAD.X R23, RZ, RZ, R3, P0 ;  /* 0x000000ffff177224 */ /* 0x000fc800000e0603 */
[----:B0-----:R-:W-:-:S04]  /*4fc0*/  IMAD.WIDE.U32 R4, R23, R20, RZ ;  /* 0x0000001417047225 */ /* 0x001fc800078e00ff */
[----:B------:R-:W-:-:S04]  /*4fd0*/  IMAD.WIDE.U32 R14, P0, R17, R21, R4 ;  /* 0x00000015110e7225 */ /* 0x000fc80007800004 */
[----:B------:R-:W-:-:S04]  /*4fe0*/  IMAD.WIDE.U32 R4, R17, R20, RZ ;  /* 0x0000001411047225 */ /* 0x000fc800078e00ff */
[----:B------:R-:W-:Y:S01]  /*4ff0*/  IMAD.X R17, RZ, RZ, RZ, P0 ;  /* 0x000000ffff117224 */ /* 0x000fe200000e06ff */
[----:B------:R-:W-:Y:S01]  /*5000*/  IADD3 RZ, P0, R5, R14, RZ ;  /* 0x0000000e05ff7210 */ /* 0x000fe20007f1e0ff */
[----:B------:R-:W-:-:S04]  /*5010*/  IMAD.MOV.U32 R16, RZ, RZ, R15 ;  /* 0x000000ffff107224 */ /* 0x000fc800078e000f */
[----:B------:R-:W-:-:S08]  /*5020*/  IMAD.WIDE.U32.X R16, R23, R21, R16, P0 ;  /* 0x0000001517107225 */ /* 0x000fd000000e0410 */
.L_x_103:
[-CC-:B------:R-:W-:Y:S01]  /*5030*/  SHF.R.U64 R22, R16, R6.reuse, R17.reuse ;  /* 0x0000000610167219 */ /* 0x180fe20000001211 */
[----:B------:R-:W3:Y:S01]  /*5040*/  LDC.64 R32, c[0x0][0x640] ;  /* 0x00019000ff207b82 */ /* 0x000ee20000000a00 */
[----:B0-----:R-:W-:Y:S01]  /*5050*/  SHF.R.U32.HI R4, RZ, R6, R17 ;  /* 0x00000006ff047219 */ /* 0x001fe20000011611 */
[----:B--2---:R-:W-:Y:S01]  /*5060*/  IMAD.MOV R27, RZ, RZ, -R27 ;  /* 0x000000ffff1b7224 */ /* 0x004fe200078e0a1b */
[----:B------:R-:W-:Y:S01]  /*5070*/  IADD3 R15, P0, RZ, -R22, RZ ;  /* 0x80000016ff0f7210 */ /* 0x000fe20007f1e0ff */
[----:B------:R-:W-:Y:S01]  /*5080*/  ULDC UR6, c[0x0][0x154] ;  /* 0x0000550000067ab9 */ /* 0x000fe20000000800 */
[----:B------:R-:W-:Y:S02]  /*5090*/  IMAD.MOV.U32 R17, RZ, RZ, 0x1 ;  /* 0x00000001ff117424 */ /* 0x000fe400078e00ff */
[----:B------:R-:W-:Y:S01]  /*50a0*/  IMAD R27, R29, R27, R26 ;  /* 0x0000001b1d1b7224 */ /* 0x000fe200078e021a */
[----:B------:R-:W0:Y:S01]  /*50b0*/  LDC R14, c[0x0][0x618] ;  /* 0x00018600ff0e7b82 */ /* 0x000e220000000800 */
[----:B------:R-:W-:-:S04]  /*50c0*/  IMAD.X R5, RZ, RZ, ~R4, P0 ;  /* 0x000000ffff057224 */ /* 0x000fc800000e0e04 */
[-C--:B-1----:R-:W-:Y:S02]  /*50d0*/  IMAD R6, R5, R24.reuse, RZ ;  /* 0x0000001805067224 */ /* 0x082fe400078e02ff */
[C---:B------:R-:W-:Y:S01]  /*50e0*/  IMAD.WIDE.U32 R4, R15.reuse, R24, R2 ;  /* 0x000000180f047225 */ /* 0x040fe200078e0002 */
[----:B------:R-:W1:Y:S03]  /*50f0*/  LDC R16, c[0x0][0x608] ;  /* 0x00018200ff107b82 */ /* 0x000e660000000800 */
[----:B------:R-:W-:Y:S01]  /*5100*/  IMAD R15, R15, R25, R6 ;  /* 0x000000190f0f7224 */ /* 0x000fe200078e0206 */
[----:B------:R-:W-:-:S03]  /*5110*/  I2FP.F32.U32 R6, R28 ;  /* 0x0000001c00067245 */ /* 0x000fc60000201000 */
[----:B------:R-:W-:Y:S01]  /*5120*/  IMAD.IADD R5, R5, 0x1, R15 ;  /* 0x0000000105057824 */ /* 0x000fe200078e020f */
[----:B------:R-:W2:Y:S01]  /*5130*/  LDC R30, c[0x0][0x658] ;  /* 0x00019600ff1e7b82 */ /* 0x000ea20000000800 */
[----:B---3--:R-:W-:Y:S01]  /*5140*/  ISETP.NE.U32.AND P0, PT, R32, RZ, PT ;  /* 0x000000ff2000720c */ /* 0x008fe20003f05070 */
[----:B------:R-:W-:-:S03]  /*5150*/  IMAD.MOV.U32 R15, RZ, RZ, -0x1 ;  /* 0xffffffffff0f7424 */ /* 0x000fc600078e00ff */
[----:B------:R-:W-:-:S03]  /*5160*/  ISETP.NE.AND.EX P0, PT, R33, RZ, PT, P0 ;  /* 0x000000ff2100720c */ /* 0x000fc60003f05300 */
[----:B------:R-:W3:Y:S01]  /*5170*/  LDC R25, c[0x0][0x148] ;  /* 0x00005200ff197b82 */ /* 0x000ee20000000800 */
[-CC-:B0-----:R-:W-:Y:S02]  /*5180*/  SHF.R.U64 R20, R4, R14.reuse, R5.reuse ;  /* 0x0000000e04147219 */ /* 0x181fe40000001205 */
[----:B------:R-:W-:Y:S01]  /*5190*/  SHF.R.U32.HI R5, RZ, R14, R5 ;  /* 0x0000000eff057219 */ /* 0x000fe20000011605 */
[----:B------:R-:W-:-:S04]  /*51a0*/  FMUL R14, R6, UR6 ;  /* 0x00000006060e7c20 */ /* 0x000fc80008400000 */
[----:B------:R-:W0:Y:S01]  /*51b0*/  LDC R26, c[0x0][0x600] ;  /* 0x00018000ff1a7b82 */ /* 0x000e220000000800 */
[----:B------:R4:W0:Y:S01]  /*51c0*/  F2I.U32.TRUNC.NTZ R23, R14 ;  /* 0x0000000e00177305 */ /* 0x000822000020f000 */
[-CC-:B-1----:R-:W-:Y:S02]  /*51d0*/  SHF.R.U64 R6, R20, R16.reuse, R5.reuse ;  /* 0x0000001014067219 */ /* 0x182fe40000001205 */
[----:B------:R-:W-:-:S04]  /*51e0*/  SHF.R.U32.HI R5, RZ, R16, R5 ;  /* 0x00000010ff057219 */ /* 0x000fc80000011605 */
[----:B------:R-:W1:Y:S01]  /*51f0*/  LDC R31, c[0x0][0x648] ;  /* 0x00019200ff1f7b82 */ /* 0x000e620000000800 */
[-CC-:B--2---:R-:W-:Y:S02]  /*5200*/  SHF.R.U64 R24, R6, R30.reuse, R5.reuse ;  /* 0x0000001e06187219 */ /* 0x184fe40000001205 */
[-C--:B------:R-:W-:Y:S02]  /*5210*/  SHF.L.U32 R15, R15, R30.reuse, RZ ;  /* 0x0000001e0f0f7219 */ /* 0x080fe400000006ff */
[-C--:B------:R-:W-:Y:S01]  /*5220*/  SHF.R.U32.HI R5, RZ, R30.reuse, R5 ;  /* 0x0000001eff057219 */ /* 0x080fe20000011605 */
[----:B------:R-:W-:Y:S01]  /*5230*/  IMAD.MOV.U32 R4, RZ, RZ, R24 ;  /* 0x000000ffff047224 */ /* 0x000fe200078e0018 */
[----:B------:R-:W-:Y:S01]  /*5240*/  SHF.L.U32 R30, R17, R30, RZ ;  /* 0x0000001e111e7219 */ /* 0x000fe200000006ff */
[----:B------:R-:W2:Y:S01]  /*5250*/  LDC R34, c[0x0][0x638] ;  /* 0x00018e00ff227b82 */ /* 0x000ea20000000800 */
[----:B------:R-:W-:-:S07]  /*5260*/  LOP3.LUT R29, RZ, R15, RZ, 0x33, !PT ;  /* 0x0000000fff1d7212 */ /* 0x000fce00078e33ff */
[----:B------:R-:W0:Y:S01]  /*5270*/  LDC R35, c[0x0][0x610] ;  /* 0x00018400ff237b82 */ /* 0x000e220000000800 */
        /* <DEDUP_REMOVED lines=11> */
.L_x_104:
[----:B-1----:R-:W-:Y:S01]  /*5330*/  SHF.R.U64 R4, R4, R31, R5 ;  /* 0x0000001f04047219 */ /* 0x002fe20000001205 */
[----:B0-----:R-:W-:Y:S01]  /*5340*/  VIADD R17, R26, 0xffffffff ;  /* 0xffffffff1a117836 */ /* 0x001fe20000000000 */
[----:B------:R-:W-:Y:S01]  /*5350*/  LOP3.LUT R15, R6, R29, RZ, 0xc0, !PT ;  /* 0x0000001d060f7212 */ /* 0x000fe200078ec0ff */
[----:B------:R-:W-:Y:S02]  /*5360*/  IMAD.MOV R23, RZ, RZ, -R23 ;  /* 0x000000ffff177224 */ /* 0x000fe400078e0a17 */
[----:B------:R-:W-:Y:S02]  /*5370*/  IMAD.MOV R5, RZ, RZ, -R4 ;  /* 0x000000ffff057224 */ /* 0x000fe400078e0a04 */
[----:B------:R-:W-:Y:S01]  /*5380*/  IMAD R6, R30, R4, R15 ;  /* 0x000000041e067224 */ /* 0x000fe200078e020f */
[----:B------:R-:W-:Y:S01]  /*5390*/  LOP3.LUT R15, R20, R17, RZ, 0xc0, !PT ;  /* 0x00000011140f7212 */ /* 0x000fe200078ec0ff */
[----:B---3--:R-:W-:Y:S02]  /*53a0*/  @P4 IMAD R27, R25, R23, R28 ;  /* 0x00000017191b4224 */ /* 0x008fe400078e021c */
[----:B--2---:R-:W-:-:S02]  /*53b0*/  IMAD R4, R5, R34, R24 ;  /* 0x0000002205047224 */ /* 0x004fc400078e0218 */
[----:B------:R-:W-:Y:S02]  /*53c0*/  IMAD R6, R6, R35, R27 ;  /* 0x0000002306067224 */ /* 0x000fe400078e021b */
[----:B------:R-:W-:Y:S02]  /*53d0*/  IMAD R5, R4, R26, R15 ;  /* 0x0000001a04057224 */ /* 0x000fe400078e020f */
[----:B------:R-:W-:-:S03]  /*53e0*/  IMAD.MOV.U32 R14, RZ, RZ, 0x1 ;  /* 0x00000001ff0e7424 */ /* 0x000fc600078e00ff */
[----:B------:R-:W-:Y:S02]  /*53f0*/  SEL R4, R5, R6, !P4 ;  /* 0x0000000605047207 */ /* 0x000fe40006000000 */
[----:B------:R-:W-:Y:S01]  /*5400*/  SEL R6, R6, R5, !P4 ;  /* 0x0000000506067207 */ /* 0x000fe20006000000 */
[----:B------:R-:W-:-:S07]  /*5410*/  IMAD.MOV.U32 R5, RZ, RZ, R22 ;  /* 0x000000ffff057224 */ /* 0x000fce00078e0016 */
.L_x_102:
[----:B------:R-:W-:Y:S02]  /*5420*/  LOP3.LUT P0, RZ, R14, 0xff, RZ, 0xc0, !PT ;  /* 0x000000ff0eff7812 */ /* 0x000fe4000780c0ff */
[----:B------:R-:W-:-:S11]  /*5430*/  LOP3.LUT R87, R87, 0x1, RZ, 0x3c, !PT ;  /* 0x0000000157577812 */ /* 0x000fd600078e3cff */
[----:B------:R-:W-:Y:S05]  /*5440*/  @P0 BRA `(.L_x_105) ;  /* 0xffffffc000140947 */ /* 0x000fea000383ffff */
[----:B------:R-:W-:Y:S05]  /*5450*/  EXIT ;  /* 0x000000000000794d */ /* 0x000fea0003800000 */
.L_x_13:
[----:B------:R-:W-:-:S08]  /*5460*/  ISETP.NE.AND P0, PT, R20, RZ, PT ;  /* 0x000000ff1400720c */ /* 0x000fd00003f05270 */
[----:B-----5:R-:W0:-:S00]  /*5470*/  USETMAXREG.DEALLOC.CTAPOOL 0x28 ;  /* 0x00000028000079c8 */ /* 0x020e0000080e0500 */
[----:B------:R-:W-:Y:S05]  /*5480*/  @P0 EXIT ;  /* 0x000000000000094d */ /* 0x000fea0003800000 */
[----:B0-----:R-:W-:Y:S01]  /*5490*/  LOP3.LUT P0, RZ, R16, 0xff, RZ, 0xc0, !PT ;  /* 0x000000ff10ff7812 */ /* 0x001fe2000780c0ff */
[----:B------:R-:W-:Y:S02]  /*54a0*/  IMAD.MOV.U32 R12, RZ, RZ, 0x1 ;  /* 0x00000001ff0c7424 */ /* 0x000fe400078e00ff */
[----:B------:R-:W-:-:S10]  /*54b0*/  IMAD.MOV.U32 R15, RZ, RZ, RZ ;  /* 0x000000ffff0f7224 */ /* 0x000fd400078e00ff */
[----:B------:R-:W-:Y:S05]  /*54c0*/  @!P0 BRA `(.L_x_106) ;  /* 0x0000000c00008947 */ /* 0x000fea0003800000 */
[----:B------:R-:W-:Y:S01]  /*54d0*/  LOP3.LUT P0, RZ, R11, 0x1f, RZ, 0xc0, !PT ;  /* 0x0000001f0bff7812 */ /* 0x000fe2000780c0ff */
[----:B------:R-:W-:Y:S01]  /*54e0*/  ULDC UR5, c[0x0][0x658] ;  /* 0x0001960000057ab9 */ /* 0x000fe20000000800 */
[----:B------:R-:W-:Y:S01]  /*54f0*/  UMOV UR6, 0xffffffff ;  /* 0xffffffff00067882 */ /* 0x000fe20000000000 */
[----:B------:R-:W-:Y:S01]  /*5500*/  BSSY B0, `(.L_x_106) ;  /* 0x00000bc000007945 */ /* 0x000fe20003800000 */
[----:B------:R-:W-:Y:S01]  /*5510*/  USHF.L.U32 UR6, UR6, UR5, URZ ;  /* 0x0000000506067299 */ /* 0x000fe2000800063f */
[C---:B------:R-:W-:Y:S01]  /*5520*/  ISETP.NE.AND P2, PT, R10.reuse, RZ, PT ;  /* 0x000000ff0a00720c */ /* 0x040fe20003f45270 */
[----:B------:R-:W-:Y:S01]  /*5530*/  IMAD.MOV.U32 R14, RZ, RZ, 0x1 ;  /* 0x00000001ff0e7424 */ /* 0x000fe200078e00ff */
[----:B------:R-:W-:Y:S01]  /*5540*/  ISETP.NE.OR P0, PT, R10, RZ, !P0 ;  /* 0x000000ff0a00720c */ /* 0x000fe20004705670 */
[----:B------:R-:W-:Y:S01]  /*5550*/  IMAD.MOV.U32 R12, RZ, RZ, 0x1 ;  /* 0x00000001ff0c7424 */ /* 0x000fe200078e00ff */
[----:B------:R-:W-:Y:S01]  /*5560*/  LOP3.LUT R13, R7, 0x2, RZ, 0xfc, !PT ;  /* 0x00000002070d7812 */ /* 0x000fe200078efcff */
[----:B------:R-:W-:Y:S01]  /*5570*/  IMAD.MOV.U32 R15, RZ, RZ, RZ ;  /* 0x000000ffff0f7224 */ /* 0x000fe200078e00ff */
[----:B------:R-:W-:Y:S01]  /*5580*/  ULDC UR4, c[0x0][0x600] ;  /* 0x0001800000047ab9 */ /* 0x000fe20000000800 */
[----:B------:R-:W-:Y:S01]  /*5590*/  UMOV UR7, 0x1 ;  /* 0x0000000100077882 */ /* 0x000fe20000000000 */
[----:B------:R-:W-:-:S02]  /*55a0*/  UIADD3 UR22, UR13, 0x1, URZ ;  /* 0x000000010d167890 */ /* 0x000fc4000fffe03f */
[----:B------:R-:W-:Y:S02]  /*55b0*/  UIADD3 UR16, UR4, -0x1, URZ ;  /* 0xffffffff04107890 */ /* 0x000fe4000fffe03f */
[----:B------:R-:W-:Y:S02]  /*55c0*/  USHF.L.U32 UR18, UR7, UR5, URZ ;  /* 0x0000000507127299 */ /* 0x000fe4000800063f */
[----:B------:R-:W-:Y:S01]  /*55d0*/  ULOP3.LUT UR17, URZ, UR6, URZ, 0x33, !UPT ;  /* 0x000000063f117292 */ /* 0x000fe2000f8e333f */
[----:B------:R-:W-:-:S11]  /*55e0*/  ULDC.64 UR20, c[0x0][0x198] ;  /* 0x0000660000147ab9 */ /* 0x000fd60000000a00 */
.L_x_118:
[----:B------:R-:W-:-:S03]  /*55f0*/  UMOV UR4, 0xffffffff ;  /* 0xffffffff00047882 */ /* 0x000fc60000000000 */
[----:B------:R-:W-:Y:S05]  /*5600*/  BRA.DIV UR4, `(.L_x_107) ;  /* 0x0000001204187947 */ /* 0x000fea000b800000 */
[----:B------:R-:W-:-:S13]  /*5610*/  ELECT P1, URZ, PT ;  /* 0x00000000003f782f */ /* 0x000fda0003820000 */
.L_x_133:
[----:B------:R-:W0:Y:S01]  /*5620*/  LDC R10, c[0x0][0x28c] ;  /* 0x0000a300ff0a7b82 */ /* 0x000e220000000800 */
[----:B------:R-:W-:Y:S01]  /*5630*/  BSSY B1, `(.L_x_108) ;  /* 0x0000035000017945 */ /* 0x000fe20003800000 */
[----:B0-----:R-:W-:-:S13]  /*5640*/  ISETP.LT.OR P1, PT, R10, 0x1, !P1 ;  /* 0x000000010a00780c */ /* 0x001fda0004f21670 */
[----:B------:R-:W-:Y:S05]  /*5650*/  @P1 BRA `(.L_x_109) ;  /* 0x0000000000c81947 */ /* 0x000fea0003800000 */
[----:B------:R-:W-:Y:S02]  /*5660*/  IMAD.SHL.U32 R16, R4, 0x40, RZ ;  /* 0x0000004004107824 */ /* 0x000fe400078e00ff */
[----:B------:R-:W-:Y:S02]  /*5670*/  IMAD.SHL.U32 R17, R6, 0x40, RZ ;  /* 0x0000004006117824 */ /* 0x000fe400078e00ff */
[----:B------:R-:W-:Y:S02]  /*5680*/  IMAD.MOV.U32 R18, RZ, RZ, RZ ;  /* 0x000000ffff127224 */ /* 0x000fe400078e00ff */
[----:B------:R-:W-:Y:S02]  /*5690*/  IMAD.U32 R20, RZ, RZ, UR22 ;  /* 0x00000016ff147e24 */ /* 0x000fe4000f8e00ff */
[----:B------:R-:W-:Y:S02]  /*56a0*/  IMAD.MOV.U32 R4, RZ, RZ, R12 ;  /* 0x000000ffff047224 */ /* 0x000fe400078e000c */
[----:B------:R-:W-:-:S07]  /*56b0*/  IMAD.MOV.U32 R6, RZ, RZ, R15 ;  /* 0x000000ffff067224 */ /* 0x000fce00078e000f */
.L_x_113:
[----:B------:R-:W0:Y:S01]  /*56c0*/  S2R R11, SR_CgaCtaId ;  /* 0x00000000000b7919 */ /* 0x000e220000008800 */
[----:B------:R-:W-:-:S04]  /*56d0*/  MOV R10, 0x400 ;  /* 0x00000400000a7802 */ /* 0x000fc80000000f00 */
[----:B0-----:R-:W-:Y:S02]  /*56e0*/  LEA R21, R11, R10, 0x18 ;  /* 0x0000000a0b157211 */ /* 0x001fe400078ec0ff */
[----:B------:R-:W-:Y:S01]  /*56f0*/  SHF.L.U32 R10, R4, 0x1f, RZ ;  /* 0x0000001f040a7819 */ /* 0x000fe200000006ff */
[----:B------:R-:W0:Y:S02]  /*5700*/  @!P2 LDC R11, c[0x0][0x500] ;  /* 0x00014000ff0bab82 */ /* 0x000e240000000800 */
[----:B------:R-:W-:-:S04]  /*5710*/  IMAD R19, R6, 0x8, R21 ;  /* 0x0000000806137824 */ /* 0x000fc800078e0215 */
[----:B------:R-:W1:Y:S02]  /*5720*/  SYNCS.PHASECHK.TRANS64.TRYWAIT P1, [R19+URZ+0x30], R10 ;  /* 0x0000300a130075a7 */ /* 0x000e64000802017f */
[----:B-1----:R-:W-:Y:S05]  /*5730*/  @!P1 BRA `(.L_x_110) ;  /* 0x0000000c00ec9947 */ /* 0x002fea0003800000 */
.L_x_134:
[----:B-1----:R-:W-:Y:S01]  /*5740*/  PRMT R10, R13, 0x9910, RZ ;  /* 0x000099100d0a7816 */ /* 0x002fe200000000ff */
[----:B0-----:R0:W-:Y:S03]  /*5750*/  @!P2 SYNCS.ARRIVE.TRANS64 RZ, [R19+URZ], R11 ;  /* 0x0000000b13ffa9a7 */ /* 0x0011e6000800003f */
[----:B------:R-:W-:-:S13]  /*5760*/  ISETP.NE.AND P1, PT, R10, 0x2, PT ;  /* 0x000000020a00780c */ /* 0x000fda0003f25270 */
[----:B0-----:R-:W-:Y:S05]  /*5770*/  @P1 BRA `(.L_x_111) ;  /* 0x0000000000041947 */ /* 0x001fea0003800000 */
[----:B------:R-:W-:Y:S01]  /*5780*/  BPT.TRAP 0x1 ;  /* 0x000000040000795c */ /* 0x000fe20000300000 */
.L_x_111:
[----:B------:R-:W-:Y:S05]  /*5790*/  @P0 BRA `(.L_x_112) ;  /* 0x0000000000040947 */ /* 0x000fea0003800000 */
[----:B------:R-:W-:Y:S01]  /*57a0*/  BPT.TRAP 0x1 ;  /* 0x000000040000795c */ /* 0x000fe20000300000 */
.L_x_112:
[----:B------:R-:W-:Y:S01]  /*57b0*/  IMAD R21, R6, 0x800, R21 ;  /* 0x0000080006157824 */ /* 0x000fe200078e0215 */
[----:B------:R-:W-:Y:S01]  /*57c0*/  R2UR UR9, R19 ;  /* 0x00000000130972ca */ /* 0x000fe200000e0000 */
[----:B------:R-:W-:Y:S01]  /*57d0*/  VIADD R20, R20, 0xffffffff ;  /* 0xffffffff14147836 */ /* 0x000fe20000000000 */
[----:B------:R-:W-:Y:S01]  /*57e0*/  UIADD3 UR4, UP0, UR20, 0xf0, URZ ;  /* 0x000000f014047890 */ /* 0x000fe2000ff1e03f */
[----:B------:R-:W-:Y:S01]  /*57f0*/  R2UR UR11, R17 ;  /* 0x00000000110b72ca */ /* 0x000fe200000e0000 */
[----:B------:R-:W-:Y:S01]  /*5800*/  UIADD3 UR24, UP1, UR20, 0x1f0, URZ ;  /* 0x000001f014187890 */ /* 0x000fe2000ff3e03f */
[----:B------:R-:W-:Y:S01]  /*5810*/  R2UR UR8, R21 ;  /* 0x00000000150872ca */ /* 0x000fe200000e0000 */
[----:B------:R-:W-:Y:S01]  /*5820*/  UIADD3.X UR5, URZ, UR21, URZ, UP0, !UPT ;  /* 0x000000153f057290 */ /* 0x000fe200087fe43f */
[----:B------:R-:W-:Y:S01]  /*5830*/  R2UR UR10, R18 ;  /* 0x00000000120a72ca */ /* 0x000fe200000e0000 */
[----:B------:R-:W-:Y:S01]  /*5840*/  VIADD R6, R6, 0x1 ;  /* 0x0000000106067836 */ /* 0x000fe20000000000 */
[----:B------:R-:W-:Y:S01]  /*5850*/  R2UR UR12, R5 ;  /* 0x00000000050c72ca */ /* 0x000fe200000e0000 */
[----:B------:R-:W-:Y:S01]  /*5860*/  UIADD3.X UR25, URZ, UR21, URZ, UP1, !UPT ;  /* 0x000000153f197290 */ /* 0x000fe20008ffe43f */
[----:B------:R-:W-:Y:S01]  /*5870*/  R2UR UR19, R16 ;  /* 0x00000000101372ca */ /* 0x000fe200000e0000 */
[----:B------:R-:W-:Y:S01]  /*5880*/  UMOV UR6, 0x0 ;  /* 0x0000000000067882 */ /* 0x000fe20000000000 */
[----:B------:R-:W-:Y:S01]  /*5890*/  ISETP.GT.AND P3, PT, R20, 0x1, PT ;  /* 0x000000011400780c */ /* 0x000fe20003f64270 */
[----:B------:R-:W-:Y:S01]  /*58a0*/  UMOV UR7, 0x10000000 ;  /* 0x1000000000077882 */ /* 0x000fe20000000000 */
[----:B------:R-:W-:Y:S01]  /*58b0*/  ISETP.NE.AND P1, PT, R6, 0x6, PT ;  /* 0x000000060600780c */ /* 0x000fe20003f25270 */
[----:B------:R-:W-:-:S02]  /*58c0*/  VIADD R18, R18, 0x20 ;  /* 0x0000002012127836 */ /* 0x000fc40000000000 */
[----:B------:R-:W-:Y:S01]  /*58d0*/  UIADD3 UR14, UR8, 0x180, URZ ;  /* 0x00000180080e7890 */ /* 0x000fe2000fffe03f */
[----:B------:R-:W-:Y:S01]  /*58e0*/  SEL R11, RZ, 0x1, P1 ;  /* 0x00000001ff0b7807 */ /* 0x000fe20000800000 */
[----:B------:R-:W-:Y:S01]  /*58f0*/  UIADD3 UR15, UR8, 0x3180, URZ ;  /* 0x00003180080f7890 */ /* 0x000fe2000fffe03f */
[----:B------:R-:W-:Y:S02]  /*5900*/  SEL R6, R6, RZ, P1 ;  /* 0x000000ff06067207 */ /* 0x000fe40000800000 */
[----:B------:R-:W-:Y:S02]  /*5910*/  LOP3.LUT R4, R4, R11, RZ, 0x3c, !PT ;  /* 0x0000000b04047212 */ /* 0x000fe400078e3cff */
[----:B------:R-:W-:Y:S02]  /*5920*/  UMOV UR8, UR14 ;  /* 0x0000000e00087c82 */ /* 0x000fe40008000000 */
[----:B------:R0:W-:Y:S02]  /*5930*/  UTMALDG.3D [UR8], [UR4], desc[UR6] ;  /* 0x00000608040075b4 */ /* 0x0001e40008011000 */
[----:B0-----:R-:W-:Y:S01]  /*5940*/  UMOV UR8, UR15 ;  /* 0x0000000f00087c82 */ /* 0x001fe20008000000 */
[----:B------:R-:W-:-:S02]  /*5950*/  UMOV UR11, UR19 ;  /* 0x00000013000b7c82 */ /* 0x000fc40008000000 */
[----:B------:R0:W-:Y:S02]  /*5960*/  UTMALDG.3D [UR8], [UR24], desc[UR6] ;  /* 0x00000608180075b4 */ /* 0x0001e40008011000 */
[----:B0-----:R-:W-:Y:S05]  /*5970*/  @P3 BRA `(.L_x_113) ;  /* 0xfffffffc00503947 */ /* 0x001fea000383ffff */
.L_x_109:
[----:B------:R-:W-:Y:S05]  /*5980*/  BSYNC B1 ;  /* 0x0000000000017941 */ /* 0x000fea0003800000 */
.L_x_108:
[----:B------:R-:W-:Y:S01]  /*5990*/  LOP3.LUT P5, RZ, R14, 0xff, RZ, 0xc0, !PT ;  /* 0x000000ff0eff7812 */ /* 0x000fe200078ac0ff */
[----:B------:R-:W-:Y:S01]  /*59a0*/  VIADD R6, R15, UR13 ;  /* 0x0000000d0f067c36 */ /* 0x000fe20008000000 */
[----:B------:R-:W-:Y:S01]  /*59b0*/  ULDC.64 UR4, c[0x0][0x650] ;  /* 0x0001940000047ab9 */ /* 0x000fe20000000a00 */
[----:B------:R-:W-:Y:S01]  /*59c0*/  IMAD.U32 R11, RZ, RZ, UR13 ;  /* 0x0000000dff0b7e24 */ /* 0x000fe2000f8e00ff */
[----:B------:R-:W-:Y:S01]  /*59d0*/  UISETP.GE.U32.AND UP0, UPT, UR13, 0x6, UPT ;  /* 0x000000060d00788c */ /* 0x000fe2000bf06070 */
[----:B------:R-:W-:Y:S01]  /*59e0*/  BSSY B1, `(.L_x_114) ;  /* 0x000006b000017945 */ /* 0x000fe20003800000 */
[----:B------:R-:W-:Y:S02]  /*59f0*/  ISETP.GT.U32.AND P1, PT, R6, 0x5, PT ;  /* 0x000000050600780c */ /* 0x000fe40003f24070 */
[----:B------:R-:W-:Y:S02]  /*5a00*/  PRMT R14, RZ, 0x7610, R14 ;  /* 0x00007610ff0e7816 */ /* 0x000fe4000000000e */
[----:B------:R-:W-:-:S02]  /*5a10*/  ISETP.LT.U32.AND P1, PT, R11, 0x6, P1 ;  /* 0x000000060b00780c */ /* 0x000fc40000f21070 */
[----:B------:R-:W-:Y:S01]  /*5a20*/  PLOP3.LUT P3, PT, PT, PT, UP0, 0x80, 0x0 ;  /* 0x000000000000781c */ /* 0x000fe20003f6f008 */
[----:B------:R-:W0:Y:S01]  /*5a30*/  @P5 S2R R5, SR_CgaCtaId ;  /* 0x0000000000055919 */ /* 0x000e220000008800 */
[----:B------:R-:W-:-:S04]  /*5a40*/  @P5 MOV R4, 0x400 ;  /* 0x0000040000045802 */ /* 0x000fc80000000f00 */
[----:B0-----:R-:W-:Y:S01]  /*5a50*/  @P5 LEA R10, R5, R4, 0x18 ;  /* 0x00000004050a5211 */ /* 0x001fe200078ec0ff */
[----:B------:R-:W-:-:S03]  /*5a60*/  IMAD.WIDE.U32 R4, R6, -0x55555555, RZ ;  /* 0xaaaaaaab06047825 */ /* 0x000fc600078e00ff */
[----:B------:R0:W-:Y:S01]  /*5a70*/  @P5 SYNCS.ARRIVE.TRANS64.A1T0 RZ, [R10+URZ+0x98], RZ ;  /* 0x000098ff0aff59a7 */ /* 0x0001e2000810003f */
[----:B------:R-:W-:Y:S01]  /*5a80*/  IADD3 R2, P5, R2, R8, RZ ;  /* 0x0000000802027210 */ /* 0x000fe20007fbe0ff */
[----:B------:R-:W-:Y:S01]  /*5a90*/  IMAD.MOV.U32 R4, RZ, RZ, -0x1 ;  /* 0xffffffffff047424 */ /* 0x000fe200078e00ff */
[----:B------:R-:W-:Y:S02]  /*5aa0*/  SHF.R.U32.HI R11, RZ, 0x2, R5 ;  /* 0x00000002ff0b7819 */ /* 0x000fe40000011605 */
[----:B------:R-:W-:Y:S01]  /*5ab0*/  SEL R5, RZ, 0x1, !P1 ;  /* 0x00000001ff057807 */ /* 0x000fe20004800000 */
[----:B------:R-:W-:Y:S01]  /*5ac0*/  IMAD.X R3, R3, 0x1, R0, P5 ;  /* 0x0000000103037824 */ /* 0x000fe200028e0600 */
[----:B------:R-:W-:Y:S01]  /*5ad0*/  ISETP.GE.U32.AND P1, PT, R2, UR4, PT ;  /* 0x0000000402007c0c */ /* 0x000fe2000bf26070 */
[----:B------:R-:W-:Y:S01]  /*5ae0*/  IMAD R15, R11, -0x6, R6 ;  /* 0xfffffffa0b0f7824 */ /* 0x000fe200078e0206 */
[----:B------:R-:W-:Y:S01]  /*5af0*/  LOP3.LUT R12, R12, R5, RZ, 0x3c, !PT ;  /* 0x000000050c0c7212 */ /* 0x000fe200078e3cff */
[----:B------:R-:W-:Y:S01]  /*5b00*/  IMAD.MOV.U32 R6, RZ, RZ, -0x1 ;  /* 0xffffffffff067424 */ /* 0x000fe200078e00ff */
[----:B------:R-:W-:Y:S01]  /*5b10*/  ISETP.GE.U32.AND.EX P1, PT, R3, UR5, PT, P1 ;  /* 0x0000000503007c0c */ /* 0x000fe2000bf26110 */
[----:B------:R-:W-:Y:S01]  /*5b20*/  IMAD.MOV.U32 R5, RZ, RZ, -0x1 ;  /* 0xffffffffff057424 */ /* 0x000fe200078e00ff */
[----:B------:R-:W-:-:S02]  /*5b30*/  @P3 LOP3.LUT R12, R12, 0x1, R11, 0x78, !PT ;  /* 0x000000010c0c3812 */ /* 0x000fc400078e780b */
[----:B0-----:R-:W-:-:S09]  /*5b40*/  PRMT R10, RZ, 0x7610, R10 ;  /* 0x00007610ff0a7816 */ /* 0x001fd2000000000a */
[----:B------:R-:W-:Y:S05]  /*5b50*/  @P1 BRA `(.L_x_115) ;  /* 0x00000004004c1947 */ /* 0x000fea0003800000 */
[----:B------:R-:W0:Y:S01]  /*5b60*/  S2R R17, SR_CTAID.X ;  /* 0x0000000000117919 */ /* 0x000e220000002500 */
[----:B------:R-:W-:Y:S01]  /*5b70*/  ULDC.64 UR4, c[0x0][0x628] ;  /* 0x00018a0000047ab9 */ /* 0x000fe20000000a00 */
[----:B------:R-:W1:Y:S01]  /*5b80*/  LDC R18, c[0x0][0x144] ;  /* 0x00005100ff127b82 */ /* 0x000e620000000800 */
[----:B------:R-:W-:Y:S01]  /*5b90*/  ISETP.NE.U32.AND P1, PT, RZ, UR4, PT ;  /* 0x00000004ff007c0c */ /* 0x000fe2000bf25070 */
[----:B------:R-:W2:Y:S01]  /*5ba0*/  S2R R6, SR_CTAID.Y ;  /* 0x0000000000067919 */ /* 0x000ea20000002600 */
[----:B------:R-:W-:Y:S01]  /*5bb0*/  ULDC UR6, c[0x0][0x150] ;  /* 0x0000540000067ab9 */ /* 0x000fe20000000800 */
[----:B------:R-:W-:Y:S01]  /*5bc0*/  ULDC UR7, c[0x0][0x630] ;  /* 0x00018c0000077ab9 */ /* 0x000fe20000000800 */
[----:B------:R-:W-:Y:S01]  /*5bd0*/  ISETP.NE.AND.EX P1, PT, RZ, UR5, PT, P1 ;  /* 0x00000005ff007c0c */ /* 0x000fe2000bf25310 */
[----:B------:R-:W-:Y:S01]  /*5be0*/  IMAD.MOV.U32 R4, RZ, RZ, R2 ;  /* 0x000000ffff047224 */ /* 0x000fe200078e0002 */
[----:B0-----:R-:W-:-:S05]  /*5bf0*/  I2FP.F32.U32 R5, R17 ;  /* 0x0000001100057245 */ /* 0x001fca0000201000 */
[----:B------:R-:W-:Y:S01]  /*5c00*/  FMUL R20, R5, UR6 ;  /* 0x0000000605147c20 */ /* 0x000fe20008400000 */
[----:B------:R-:W-:-:S05]  /*5c10*/  IMAD.MOV.U32 R5, RZ, RZ, R3 ;  /* 0x000000ffff057224 */ /* 0x000fca00078e0003 */
[----:B--2---:R-:W-:Y:S05]  /*5c20*/  @!P1 BRA `(.L_x_116) ;  /* 0x0000000000289947 */ /* 0x004fea0003800000 */
[----:B------:R-:W-:Y:S02]  /*5c30*/  ULDC UR6, c[0x0][0x634] ;  /* 0x00018d0000067ab9 */ /* 0x000fe40000000800 */
[----:B------:R-:W-:-:S05]  /*5c40*/  IADD3 R5, P1, R2, UR6, RZ ;  /* 0x0000000602057c10 */ /* 0x000fca000ff3e0ff */
[----:B------:R-:W-:-:S04]  /*5c50*/  IMAD.X R19, RZ, RZ, R3, P1 ;  /* 0x000000ffff137224 */ /* 0x000fc800008e0603 */
[----:B------:R-:W-:-:S04]  /*5c60*/  IMAD.WIDE.U32 R10, R19, UR4, RZ ;  /* 0x00000004130a7c25 */ /* 0x000fc8000f8e00ff */
[----:B------:R-:W-:-:S04]  /*5c70*/  IMAD.WIDE.U32 R10, P1, R5, UR5, R10 ;  /* 0x00000005050a7c25 */ /* 0x000fc8000f82000a */
[----:B------:R-:W-:-:S04]  /*5c80*/  IMAD.WIDE.U32 R4, R5, UR4, RZ ;  /* 0x0000000405047c25 */ /* 0x000fc8000f8e00ff */
[----:B------:R-:W-:Y:S01]  /*5c90*/  IMAD.MOV.U32 R4, RZ, RZ, R11 ;  /* 0x000000ffff047224 */ /* 0x000fe200078e000b */
[----:B------:R-:W-:Y:S01]  /*5ca0*/  IADD3 RZ, P3, R5, R10, RZ ;  /* 0x0000000a05ff7210 */ /* 0x000fe20007f7e0ff */
[----:B------:R-:W-:-:S04]  /*5cb0*/  IMAD.X R5, RZ, RZ, RZ, P1 ;  /* 0x000000ffff057224 */ /* 0x000fc800008e06ff */
[----:B------:R-:W-:-:S08]  /*5cc0*/  IMAD.WIDE.U32.X R4, R19, UR5, R4, P3 ;  /* 0x0000000513047c25 */ /* 0x000fd000098e0404 */
.L_x_116:
[--C-:B------:R-:W-:Y:S01]  /*5cd0*/  SHF.R.U64 R16, R4, UR7, R5.reuse ;  /* 0x0000000704107c19 */ /* 0x100fe20008001205 */
[----:B------:R-:W0:Y:S01]  /*5ce0*/  F2I.U32.TRUNC.NTZ R20, R20 ;  /* 0x0000001400147305 */ /* 0x000e22000020f000 */
[----:B------:R-:W-:Y:S01]  /*5cf0*/  SHF.R.U32.HI R4, RZ, UR7, R5 ;  /* 0x00000007ff047c19 */ /* 0x000fe20008011605 */
[----:B------:R-:W-:Y:S01]  /*5d00*/  ULDC.64 UR4, c[0x0][0x620] ;  /* 0x0001880000047ab9 */ /* 0x000fe20000000a00 */
[----:B------:R-:W-:Y:S01]  /*5d10*/  IADD3 R11, P1, RZ, -R16, RZ ;  /* 0x80000010ff0b7210 */ /* 0x000fe20007f3e0ff */
[----:B------:R-:W-:Y:S01]  /*5d20*/  ULDC.64 UR6, c[0x0][0x640] ;  /* 0x0001900000067ab9 */ /* 0x000fe20000000a00 */
[----:B------:R-:W2:Y:S03]  /*5d30*/  LDC R21, c[0x0][0x148] ;  /* 0x00005200ff157b82 */ /* 0x000ea60000000800 */
[----:B------:R-:W-:Y:S01]  /*5d40*/  IMAD.X R4, RZ, RZ, ~R4, P1 ;  /* 0x000000ffff047224 */ /* 0x000fe200008e0e04 */
[----:B------:R-:W-:-:S03]  /*5d50*/  ISETP.NE.U32.AND P1, PT, RZ, UR6, PT ;  /* 0x00000006ff007c0c */ /* 0x000fc6000bf25070 */
[----:B------:R-:W-:Y:S01]  /*5d60*/  IMAD R10, R4, UR4, RZ ;  /* 0x00000004040a7c24 */ /* 0x000fe2000f8e02ff */
[----:B------:R-:W-:Y:S01]  /*5d70*/  ISETP.NE.AND.EX P1, PT, RZ, UR7, PT, P1 ;  /* 0x00000007ff007c0c */ /* 0x000fe2000bf25310 */
[----:B------:R-:W-:Y:S01]  /*5d80*/  IMAD.WIDE.U32 R4, R11, UR4, R2 ;  /* 0x000000040b047c25 */ /* 0x000fe2000f8e0002 */
[----:B------:R-:W-:-:S03]  /*5d90*/  ULDC UR4, c[0x0][0x618] ;  /* 0x0001860000047ab9 */ /* 0x000fc60000000800 */
[----:B------:R-:W-:Y:S01]  /*5da0*/  IMAD R11, R11, UR5, R10 ;  /* 0x000000050b0b7c24 */ /* 0x000fe2000f8e020a */
[----:B------:R-:W-:Y:S01]  /*5db0*/  ULDC UR5, c[0x0][0x154] ;  /* 0x0000550000057ab9 */ /* 0x000fe20000000800 */
[----:B0-----:R-:W-:Y:S02]  /*5dc0*/  IMAD.MOV R10, RZ, RZ, -R20 ;  /* 0x000000ffff0a7224 */ /* 0x001fe400078e0a14 */
[----:B------:R-:W-:Y:S02]  /*5dd0*/  IMAD.IADD R5, R5, 0x1, R11 ;  /* 0x0000000105057824 */ /* 0x000fe400078e020b */
[----:B-1----:R-:W-:Y:S01]  /*5de0*/  IMAD R17, R18, R10, R17 ;  /* 0x0000000a12117224 */ /* 0x002fe200078e0211 */
[----:B------:R-:W-:Y:S02]  /*5df0*/  I2FP.F32.U32 R10, R6 ;  /* 0x00000006000a7245 */ /* 0x000fe40000201000 */
[--C-:B------:R-:W-:Y:S02]  /*5e00*/  SHF.R.U64 R18, R4, UR4, R5.reuse ;  /* 0x0000000404127c19 */ /* 0x100fe40008001205 */
[----:B------:R-:W-:Y:S01]  /*5e10*/  SHF.R.U32.HI R5, RZ, UR4, R5 ;  /* 0x00000004ff057c19 */ /* 0x000fe20008011605 */
[----:B------:R-:W-:Y:S01]  /*5e20*/  FMUL R10, R10, UR5 ;  /* 0x000000050a0a7c20 */ /* 0x000fe20008400000 */
[----:B------:R-:W-:-:S02]  /*5e30*/  ULDC UR4, c[0x0][0x608] ;  /* 0x0001820000047ab9 */ /* 0x000fc40000000800 */
[--C-:B------:R-:W-:Y:S01]  /*5e40*/  SHF.R.U64 R20, R18, UR4, R5.reuse ;  /* 0x0000000412147c19 */ /* 0x100fe20008001205 */
[----:B------:R0:W1:Y:S01]  /*5e50*/  F2I.U32.TRUNC.NTZ R22, R10 ;  /* 0x0000000a00167305 */ /* 0x000062000020f000 */
[----:B------:R-:W-:Y:S01]  /*5e60*/  SHF.R.U32.HI R5, RZ, UR4, R5 ;  /* 0x00000004ff057c19 */ /* 0x000fe20008011605 */
[----:B------:R-:W-:-:S03]  /*5e70*/  ULDC UR4, c[0x0][0x658] ;  /* 0x0001960000047ab9 */ /* 0x000fc60000000800 */
[--C-:B------:R-:W-:Y:S02]  /*5e80*/  SHF.R.U64 R19, R20, UR4, R5.reuse ;  /* 0x0000000414137c19 */ /* 0x100fe40008001205 */
[----:B------:R-:W-:-:S03]  /*5e90*/  SHF.R.U32.HI R23, RZ, UR4, R5 ;  /* 0x00000004ff177c19 */ /* 0x000fc60008011605 */
[----:B------:R-:W-:Y:S02]  /*5ea0*/  IMAD.MOV.U32 R4, RZ, RZ, R19 ;  /* 0x000000ffff047224 */ /* 0x000fe400078e0013 */
[----:B------:R-:W-:Y:S01]  /*5eb0*/  IMAD.MOV.U32 R5, RZ, RZ, R23 ;  /* 0x000000ffff057224 */ /* 0x000fe200078e0017 */
[----:B0-----:R-:W-:Y:S06]  /*5ec0*/  @!P1 BRA `(.L_x_117) ;  /* 0x0000000000289947 */ /* 0x001fec0003800000 */
        /* <DEDUP_REMOVED lines=10> */
.L_x_117:
[----:B------:R-:W-:Y:S01]  /*5f70*/  ULDC UR4, c[0x0][0x648] ;  /* 0x0001920000047ab9 */ /* 0x000fe20000000800 */
[----:B-1----:R-:W-:Y:S01]  /*5f80*/  IMAD.MOV R22, RZ, RZ, -R22 ;  /* 0x000000ffff167224 */ /* 0x002fe200078e0a16 */
[----:B------:R-:W-:Y:S01]  /*5f90*/  SHF.R.U64 R5, R4, UR4, R5 ;  /* 0x0000000404057c19 */ /* 0x000fe20008001205 */
[----:B------:R-:W-:Y:S01]  /*5fa0*/  ULDC UR4, c[0x0][0x638] ;  /* 0x00018e0000047ab9 */ /* 0x000fe20000000800 */
[----:B------:R-:W-:Y:S01]  /*5fb0*/  LOP3.LUT R4, R20, UR17, RZ, 0xc0, !PT ;  /* 0x0000001114047c12 */ /* 0x000fe2000f8ec0ff */
[----:B--2---:R-:W-:Y:S01]  /*5fc0*/  @P4 IMAD R17, R21, R22, R6 ;  /* 0x0000001615114224 */ /* 0x004fe200078e0206 */
[----:B------:R-:W-:Y:S01]  /*5fd0*/  LOP3.LUT R18, R18, UR16, RZ, 0xc0, !PT ;  /* 0x0000001012127c12 */ /* 0x000fe2000f8ec0ff */
[----:B------:R-:W-:Y:S01]  /*5fe0*/  IMAD.MOV R6, RZ, RZ, -R5 ;  /* 0x000000ffff067224 */ /* 0x000fe200078e0a05 */
[----:B------:R-:W-:Y:S01]  /*5ff0*/  ULDC UR5, c[0x0][0x610] ;  /* 0x0001840000057ab9 */ /* 0x000fe20000000800 */
[----:B------:R-:W-:Y:S02]  /*6000*/  IMAD R4, R5, UR18, R4 ;  /* 0x0000001205047c24 */ /* 0x000fe4000f8e0204 */
[----:B------:R-:W-:Y:S01]  /*6010*/  IMAD R19, R6, UR4, R19 ;  /* 0x0000000406137c24 */ /* 0x000fe2000f8e0213 */
[----:B------:R-:W-:Y:S01]  /*6020*/  ULDC UR4, c[0x0][0x600] ;  /* 0x0001800000047ab9 */ /* 0x000fe20000000800 */
[----:B------:R-:W-:-:S02]  /*6030*/  IMAD R17, R4, UR5, R17 ;  /* 0x0000000504117c24 */ /* 0x000fc4000f8e0211 */
[----:B------:R-:W-:Y:S02]  /*6040*/  IMAD R6, R19, UR4, R18 ;  /* 0x0000000413067c24 */ /* 0x000fe4000f8e0212 */
[----:B------:R-:W-:Y:S02]  /*6050*/  IMAD.MOV.U32 R10, RZ, RZ, 0x1 ;  /* 0x00000001ff0a7424 */ /* 0x000fe400078e00ff */
[----:B------:R-:W-:Y:S01]  /*6060*/  IMAD.MOV.U32 R5, RZ, RZ, R16 ;  /* 0x000000ffff057224 */ /* 0x000fe200078e0010 */
[----:B------:R-:W-:Y:S02]  /*6070*/  SEL R4, R6, R17, !P4 ;  /* 0x0000001106047207 */ /* 0x000fe40006000000 */
[----:B------:R-:W-:-:S07]  /*6080*/  SEL R6, R17, R6, !P4 ;  /* 0x0000000611067207 */ /* 0x000fce0006000000 */
.L_x_115:
[----:B------:R-:W-:Y:S05]  /*6090*/  BSYNC B1 ;  /* 0x0000000000017941 */ /* 0x000fea0003800000 */
.L_x_114:
[----:B------:R-:W-:-:S13]  /*60a0*/  LOP3.LUT P1, RZ, R10, 0xff, RZ, 0xc0, !PT ;  /* 0x000000ff0aff7812 */ /* 0x000fda000782c0ff */
[----:B------:R-:W-:Y:S05]  /*60b0*/  @P1 BRA `(.L_x_118) ;  /* 0xfffffff4004c1947 */ /* 0x000fea000383ffff */
[----:B------:R-:W-:Y:S05]  /*60c0*/  BSYNC B0 ;  /* 0x0000000000007941 */ /* 0x000fea0003800000 */
.L_x_106:
[----:B------:R-:W-:-:S03]  /*60d0*/  UMOV UR4, 0xffffffff ;  /* 0xffffffff00047882 */ /* 0x000fc60000000000 */
[----:B------:R-:W-:Y:S05]  /*60e0*/  BRA.DIV UR4, `(.L_x_119) ;  /* 0x0000000604947947 */ /* 0x000fea000b800000 */
[----:B------:R-:W-:-:S13]  /*60f0*/  ELECT P0, URZ, PT ;  /* 0x00000000003f782f */ /* 0x000fda0003800000 */
.L_x_137:
[----:B------:R-:W-:Y:S04]  /*6100*/  BSSY B0, `(.L_x_120) ;  /* 0x000003d000007945 */ /* 0x000fe80003800000 */
[----:B------:R-:W-:Y:S05]  /*6110*/  @!P0 BRA `(.L_x_121) ;  /* 0x0000000000ec8947 */ /* 0x000fea0003800000 */
[----:B------:R-:W-:-:S04]  /*6120*/  LOP3.LUT R7, R7, 0x2, RZ, 0xfc, !PT ;  /* 0x0000000207077812 */ /* 0x000fc800078efcff */
[----:B------:R-:W-:-:S13]  /*6130*/  ISETP.NE.AND P0, PT, R7, 0x3, PT ;  /* 0x000000030700780c */ /* 0x000fda0003f05270 */
[----:B------:R-:W-:Y:S05]  /*6140*/  @!P0 BRA `(.L_x_122) ;  /* 0x0000000000048947 */ /* 0x000fea0003800000 */
[----:B------:R-:W-:Y:S01]  /*6150*/  BPT.TRAP 0x1 ;  /* 0x000000040000795c */ /* 0x000fe20000300000 */
.L_x_122:
[----:B------:R-:W0:Y:S01]  /*6160*/  S2R R3, SR_CgaCtaId ;  /* 0x0000000000037919 */ /* 0x000e220000008800 */
[----:B------:R-:W-:Y:S02]  /*6170*/  MOV R0, 0x400 ;  /* 0x0000040000007802 */ /* 0x000fe40000000f00 */
[----:B------:R-:W-:Y:S02]  /*6180*/  SHF.L.U32 R2, R12, 0x1f, RZ ;  /* 0x0000001f0c027819 */ /* 0x000fe400000006ff */
[----:B0-----:R-:W-:-:S05]  /*6190*/  LEA R0, R3, R0, 0x18 ;  /* 0x0000000003007211 */ /* 0x001fca00078ec0ff */
[----:B------:R-:W-:-:S04]  /*61a0*/  VIADD R0, R0, 0x30 ;  /* 0x0000003000007836 */ /* 0x000fc80000000000 */
[C---:B------:R-:W-:Y:S02]  /*61b0*/  IMAD R5, R15.reuse, 0x8, R0 ;  /* 0x000000080f057824 */ /* 0x040fe400078e0200 */
[----:B------:R-:W-:Y:S02]  /*61c0*/  VIADD R15, R15, 0x1 ;  /* 0x000000010f0f7836 */ /* 0x000fe40000000000 */
[----:B------:R-:W0:Y:S03]  /*61d0*/  SYNCS.PHASECHK.TRANS64.TRYWAIT P0, [R5+URZ], R2 ;  /* 0x00000002050075a7 */ /* 0x000e26000800017f */
[----:B------:R-:W-:-:S04]  /*61e0*/  ISETP.NE.AND P1, PT, R15, 0x6, PT ;  /* 0x000000060f00780c */ /* 0x000fc80003f25270 */
[----:B------:R-:W-:Y:S02]  /*61f0*/  SEL R3, RZ, 0x1, P1 ;  /* 0x00000001ff037807 */ /* 0x000fe40000800000 */
[----:B------:R-:W-:Y:S02]  /*6200*/  SEL R15, R15, RZ, P1 ;  /* 0x000000ff0f0f7207 */ /* 0x000fe40000800000 */
[----:B------:R-:W-:-:S03]  /*6210*/  LOP3.LUT R12, R12, R3, RZ, 0x3c, !PT ;  /* 0x000000030c0c7212 */ /* 0x000fc600078e3cff */
[----:B------:R-:W-:Y:S01]  /*6220*/  IMAD R7, R15, 0x8, R0 ;  /* 0x000000080f077824 */ /* 0x000fe200078e0200 */
[----:B------:R-:W-:Y:S01]  /*6230*/  SHF.L.U32 R4, R12, 0x1f, RZ ;  /* 0x0000001f0c047819 */ /* 0x000fe200000006ff */
[----:B0-----:R-:W-:Y:S06]  /*6240*/  @!P0 BRA `(.L_x_123) ;  /* 0x0000000400608947 */ /* 0x001fec0003800000 */
.L_x_138:
[----:B------:R-:W1:Y:S01]  /*6250*/  SYNCS.PHASECHK.TRANS64.TRYWAIT P0, [R7+URZ], R4 ;  /* 0x00000004070075a7 */ /* 0x000e62000800017f */
[----:B0-----:R-:W-:-:S05]  /*6260*/  VIADD R2, R15, 0x1 ;  /* 0x000000010f027836 */ /* 0x001fca0000000000 */
[----:B------:R-:W-:-:S04]  /*6270*/  ISETP.NE.AND P1, PT, R2, 0x6, PT ;  /* 0x000000060200780c */ /* 0x000fc80003f25270 */
[----:B------:R-:W-:Y:S02]  /*6280*/  SEL R3, RZ, 0x1, P1 ;  /* 0x00000001ff037807 */ /* 0x000fe40000800000 */
[----:B------:R-:W-:Y:S02]  /*6290*/  SEL R9, R2, RZ, P1 ;  /* 0x000000ff02097207 */ /* 0x000fe40000800000 */
[----:B------:R-:W-:-:S03]  /*62a0*/  LOP3.LUT R12, R12, R3, RZ, 0x3c, !PT ;  /* 0x000000030c0c7212 */ /* 0x000fc600078e3cff */
[----:B------:R-:W-:Y:S01]  /*62b0*/  IMAD R6, R9, 0x8, R0 ;  /* 0x0000000809067824 */ /* 0x000fe200078e0200 */
[----:B------:R-:W-:Y:S01]  /*62c0*/  SHF.L.U32 R5, R12, 0x1f, RZ ;  /* 0x0000001f0c057819 */ /* 0x000fe200000006ff */
[----:B-1----:R-:W-:Y:S06]  /*62d0*/  @!P0 BRA `(.L_x_124) ;  /* 0x0000000400508947 */ /* 0x002fec0003800000 */
.L_x_139:
[----:B------:R-:W1:Y:S01]  /*62e0*/  SYNCS.PHASECHK.TRANS64.TRYWAIT P0, [R6+URZ], R5 ;  /* 0x00000005060075a7 */ /* 0x000e62000800017f */
[----:B------:R-:W-:-:S05]  /*62f0*/  VIADD R2, R9, 0x1 ;  /* 0x0000000109027836 */ /* 0x000fca0000000000 */
[----:B------:R-:W-:-:S04]  /*6300*/  ISETP.NE.AND P1, PT, R2, 0x6, PT ;  /* 0x000000060200780c */ /* 0x000fc80003f25270 */
[----:B------:R-:W-:Y:S02]  /*6310*/  SEL R3, RZ, 0x1, P1 ;  /* 0x00000001ff037807 */ /* 0x000fe40000800000 */
[----:B0-----:R-:W-:Y:S02]  /*6320*/  SEL R7, R2, RZ, P1 ;  /* 0x000000ff02077207 */ /* 0x001fe40000800000 */
[----:B------:R-:W-:-:S03]  /*6330*/  LOP3.LUT R12, R12, R3, RZ, 0x3c, !PT ;  /* 0x000000030c0c7212 */ /* 0x000fc600078e3cff */
[----:B------:R-:W-:Y:S01]  /*6340*/  IMAD R9, R7, 0x8, R0 ;  /* 0x0000000807097824 */ /* 0x000fe200078e0200 */
[----:B------:R-:W-:Y:S01]  /*6350*/  SHF.L.U32 R4, R12, 0x1f, RZ ;  /* 0x0000001f0c047819 */ /* 0x000fe200000006ff */
[----:B-1----:R-:W-:Y:S06]  /*6360*/  @!P0 BRA `(.L_x_125) ;  /* 0x0000000400408947 */ /* 0x002fec0003800000 */
.L_x_140:
[----:B------:R-:W1:Y:S01]  /*6370*/  SYNCS.PHASECHK.TRANS64.TRYWAIT P0, [R9+URZ], R4 ;  /* 0x00000004090075a7 */ /* 0x000e62000800017f */
[----:B------:R-:W-:-:S05]  /*6380*/  VIADD R2, R7, 0x1 ;  /* 0x0000000107027836 */ /* 0x000fca0000000000 */
[----:B------:R-:W-:-:S04]  /*6390*/  ISETP.NE.AND P1, PT, R2, 0x6, PT ;  /* 0x000000060200780c */ /* 0x000fc80003f25270 */
[----:B------:R-:W-:Y:S02]  /*63a0*/  SEL R3, RZ, 0x1, P1 ;  /* 0x00000001ff037807 */ /* 0x000fe40000800000 */
[----:B------:R-:W-:Y:S02]  /*63b0*/  SEL R7, R2, RZ, P1 ;  /* 0x000000ff02077207 */ /* 0x000fe40000800000 */
[----:B------:R-:W-:-:S03]  /*63c0*/  LOP3.LUT R11, R12, R3, RZ, 0x3c, !PT ;  /* 0x000000030c0b7212 */ /* 0x000fc600078e3cff */
[----:B0-----:R-:W-:Y:S01]  /*63d0*/  IMAD R6, R7, 0x8, R0 ;  /* 0x0000000807067824 */ /* 0x001fe200078e0200 */
[----:B------:R-:W-:Y:S01]  /*63e0*/  SHF.L.U32 R5, R11, 0x1f, RZ ;  /* 0x0000001f0b057819 */ /* 0x000fe200000006ff */
[----:B-1----:R-:W-:Y:S06]  /*63f0*/  @!P0 BRA `(.L_x_126) ;  /* 0x0000000400308947 */ /* 0x002fec0003800000 */
.L_x_141:
[----:B------:R-:W1:Y:S01]  /*6400*/  SYNCS.PHASECHK.TRANS64.TRYWAIT P0, [R6+URZ], R5 ;  /* 0x00000005060075a7 */ /* 0x000e62000800017f */
[----:B------:R-:W-:-:S05]  /*6410*/  VIADD R2, R7, 0x1 ;  /* 0x0000000107027836 */ /* 0x000fca0000000000 */
[----:B------:R-:W-:-:S04]  /*6420*/  ISETP.NE.AND P1, PT, R2, 0x6, PT ;  /* 0x000000060200780c */ /* 0x000fc80003f25270 */
[----:B0-----:R-:W-:Y:S02]  /*6430*/  SEL R4, RZ, 0x1, P1 ;  /* 0x00000001ff047807 */ /* 0x001fe40000800000 */
[----:B------:R-:W-:Y:S02]  /*6440*/  SEL R3, R2, RZ, P1 ;  /* 0x000000ff02037207 */ /* 0x000fe40000800000 */
[----:B------:R-:W-:Y:S01]  /*6450*/  LOP3.LUT R4, R11, R4, RZ, 0x3c, !PT ;  /* 0x000000040b047212 */ /* 0x000fe200078e3cff */
[----:B-1----:R-:W-:Y:S06]  /*6460*/  @!P0 BRA `(.L_x_127) ;  /* 0x0000000400288947 */ /* 0x002fec0003800000 */
.L_x_142:
[----:B------:R-:W-:Y:S01]  /*6470*/  IMAD R3, R3, 0x8, R0 ;  /* 0x0000000803037824 */ /* 0x000fe200078e0200 */
[----:B------:R-:W-:-:S07]  /*6480*/  SHF.L.U32 R0, R4, 0x1f, RZ ;  /* 0x0000001f04007819 */ /* 0x000fce00000006ff */
.L_x_128:
[----:B-1----:R1:W2:Y:S02]  /*6490*/  SYNCS.PHASECHK.TRANS64.TRYWAIT P0, [R3+URZ], R0 ;  /* 0x00000000030075a7 */ /* 0x0022a4000800017f */
[----:B--2---:R-:W-:Y:S05]  /*64a0*/  @!P0 NANOSLEEP.SYNCS 0x989680 ;  /* 0x009896800000895d */ /* 0x004fea0003900000 */
[----:B------:R-:W2:Y:S02]  /*64b0*/  @!P0 SYNCS.PHASECHK.TRANS64 P0, [R3+URZ], R0 ;  /* 0x00000000030085a7 */ /* 0x000ea4000800007f */
[----:B--2---:R-:W-:Y:S05]  /*64c0*/  @!P0 BRA `(.L_x_128) ;  /* 0xfffffffc00f08947 */ /* 0x004fea000383ffff */
.L_x_121:
[----:B------:R-:W-:Y:S05]  /*64d0*/  BSYNC B0 ;  /* 0x0000000000007941 */ /* 0x000fea0003800000 */
.L_x_120:
[----:B------:R-:W-:Y:S05]  /*64e0*/  EXIT ;  /* 0x000000000000794d */ /* 0x000fea0003800000 */
.L_x_15:
[----:B0-----:R-:W-:-:S04]  /*64f0*/  IMAD.U32 R15, RZ, RZ, UR15 ;  /* 0x0000000fff0f7e24 */ /* 0x001fc8000f8e00ff */
[----:B------:R0:W1:Y:S03]  /*6500*/  SYNCS.PHASECHK.TRANS64.TRYWAIT P0, [R15+URZ+-0x8], R14 ;  /* 0xfffff80e0f0075a7 */ /* 0x000066000800017f */
[----:B-1----:R-:W-:Y:S05]  /*6510*/  @!P0 NANOSLEEP.SYNCS 0x989680 ;  /* 0x009896800000895d */ /* 0x002fea0003900000 */
[----:B------:R-:W1:Y:S02]  /*6520*/  @!P0 SYNCS.PHASECHK.TRANS64 P0, [R15+URZ+-0x8], R14 ;  /* 0xfffff80e0f0085a7 */ /* 0x000e64000800007f */
[----:B-1----:R-:W-:Y:S05]  /*6530*/  @!P0 BRA `(.L_x_15) ;  /* 0xfffffffc00ec8947 */ /* 0x002fea000383ffff */
[----:B------:R-:W-:Y:S05]  /*6540*/  BRA `(.L_x_129) ;  /* 0xffffffac00f07947 */ /* 0x000fea000383ffff */
.L_x_20:
[----:B-1----:R-:W-:-:S04]  /*6550*/  IMAD.U32 R15, RZ, RZ, UR6 ;  /* 0x00000006ff0f7e24 */ /* 0x002fc8000f8e00ff */
[----:B------:R1:W2:Y:S03]  /*6560*/  SYNCS.PHASECHK.TRANS64.TRYWAIT P0, [R15+URZ], R14 ;  /* 0x0000000e0f0075a7 */ /* 0x0002a6000800017f */
[----:B--2---:R-:W-:Y:S05]  /*6570*/  @!P0 NANOSLEEP.SYNCS 0x989680 ;  /* 0x009896800000895d */ /* 0x004fea0003900000 */
[----:B------:R-:W2:Y:S02]  /*6580*/  @!P0 SYNCS.PHASECHK.TRANS64 P0, [R15+URZ], R14 ;  /* 0x0000000e0f0085a7 */ /* 0x000ea4000800007f */
[----:B--2---:R-:W-:Y:S05]  /*6590*/  @!P0 BRA `(.L_x_20) ;  /* 0xfffffffc00ec8947 */ /* 0x004fea000383ffff */
[----:B------:R-:W-:Y:S05]  /*65a0*/  BRA `(.L_x_19) ;  /* 0xffffffb000987947 */ /* 0x000fea000383ffff */
.L_x_26:
[----:B-1----:R-:W-:-:S04]  /*65b0*/  IMAD.U32 R16, RZ, RZ, UR9 ;  /* 0x00000009ff107e24 */ /* 0x002fc8000f8e00ff */
[----:B------:R1:W2:Y:S03]  /*65c0*/  SYNCS.PHASECHK.TRANS64.TRYWAIT P0, [R16+URZ], R15 ;  /* 0x0000000f100075a7 */ /* 0x0002a6000800017f */
[----:B--2---:R-:W-:Y:S05]  /*65d0*/  @!P0 NANOSLEEP.SYNCS 0x989680 ;  /* 0x009896800000895d */ /* 0x004fea0003900000 */
[----:B------:R-:W2:Y:S02]  /*65e0*/  @!P0 SYNCS.PHASECHK.TRANS64 P0, [R16+URZ], R15 ;  /* 0x0000000f100085a7 */ /* 0x000ea4000800007f */
[----:B--2---:R-:W-:Y:S05]  /*65f0*/  @!P0 BRA `(.L_x_26) ;  /* 0xfffffffc00ec8947 */ /* 0x004fea000383ffff */
[----:B------:R-:W-:Y:S05]  /*6600*/  BRA `(.L_x_25) ;  /* 0xffffffb400d87947 */ /* 0x000fea000383ffff */
.L_x_34:
[----:B0-----:R-:W-:-:S04]  /*6610*/  IMAD.U32 R15, RZ, RZ, UR15 ;  /* 0x0000000fff0f7e24 */ /* 0x001fc8000f8e00ff */
[----:B------:R0:W1:Y:S03]  /*6620*/  SYNCS.PHASECHK.TRANS64.TRYWAIT P0, [R15+URZ+0x8], R14 ;  /* 0x0000080e0f0075a7 */ /* 0x000066000800017f */
[----:B-1----:R-:W-:Y:S05]  /*6630*/  @!P0 NANOSLEEP.SYNCS 0x989680 ;  /* 0x009896800000895d */ /* 0x002fea0003900000 */
[----:B------:R-:W1:Y:S02]  /*6640*/  @!P0 SYNCS.PHASECHK.TRANS64 P0, [R15+URZ+0x8], R14 ;  /* 0x0000080e0f0085a7 */ /* 0x000e64000800007f */
[----:B-1----:R-:W-:Y:S05]  /*6650*/  @!P0 BRA `(.L_x_34) ;  /* 0xfffffffc00ec8947 */ /* 0x002fea000383ffff */
[----:B------:R-:W-:Y:S05]  /*6660*/  BRA `(.L_x_130) ;  /* 0xffffffbc00fc7947 */ /* 0x000fea000383ffff */
.L_x_107:
[----:B------:R-:W-:Y:S01]  /*6670*/  BSSY B1, `(.L_x_131) ;  /* 0x0000006000017945 */ /* 0x000fe20003800000 */
[----:B------:R-:W-:-:S07]  /*6680*/  IMAD.MOV.U32 R10, RZ, RZ, -0x1 ;  /* 0xffffffffff0a7424 */ /* 0x000fce00078e00ff */
[----:B------:R-:W-:Y:S05]  /*6690*/  WARPSYNC.COLLECTIVE R10, `(.L_x_132) ;  /* 0x000000000a0c7348 */ /* 0x000fea0003c00000 */
[----:B------:R-:W-:Y:S02]  /*66a0*/  ELECT P1, UR62, PT ;  /* 0x00000000003e782f */ /* 0x000fe40003820000 */
[----:B------:R-:W-:Y:S01]  /*66b0*/  MOV R10, UR62 ;  /* 0x0000003e000a7c02 */ /* 0x000fe20008000f00 */
[----:B------:R-:W-:Y:S10]  /*66c0*/  ENDCOLLECTIVE ;  /* 0x000000000000791b */ /* 0x000ff40003800000 */
.L_x_132:
[----:B------:R-:W-:Y:S05]  /*66d0*/  BSYNC B1 ;  /* 0x0000000000017941 */ /* 0x000fea0003800000 */
.L_x_131:
[----:B------:R-:W-:Y:S05]  /*66e0*/  BRA `(.L_x_133) ;  /* 0xffffffec00cc7947 */ /* 0x000fea000383ffff */
.L_x_110:
[----:B-1----:R1:W2:Y:S02]  /*66f0*/  SYNCS.PHASECHK.TRANS64.TRYWAIT P1, [R19+URZ+0x30], R10 ;  /* 0x0000300a130075a7 */ /* 0x0022a4000802017f */
[----:B--2---:R-:W-:Y:S05]  /*6700*/  @!P1 NANOSLEEP.SYNCS 0x989680 ;  /* 0x009896800000995d */ /* 0x004fea0003900000 */
[----:B------:R-:W2:Y:S02]  /*6710*/  @!P1 SYNCS.PHASECHK.TRANS64 P1, [R19+URZ+0x30], R10 ;  /* 0x0000300a130095a7 */ /* 0x000ea4000802007f */
[----:B--2---:R-:W-:Y:S05]  /*6720*/  @!P1 BRA `(.L_x_110) ;  /* 0xfffffffc00f09947 */ /* 0x004fea000383ffff */
[----:B------:R-:W-:Y:S05]  /*6730*/  BRA `(.L_x_134) ;  /* 0xfffffff000007947 */ /* 0x000fea000383ffff */
.L_x_119:
[----:B------:R-:W-:Y:S01]  /*6740*/  BSSY B0, `(.L_x_135) ;  /* 0x0000006000007945 */ /* 0x000fe20003800000 */
[----:B------:R-:W-:-:S07]  /*6750*/  IMAD.MOV.U32 R10, RZ, RZ, -0x1 ;  /* 0xffffffffff0a7424 */ /* 0x000fce00078e00ff */
[----:B------:R-:W-:Y:S05]  /*6760*/  WARPSYNC.COLLECTIVE R10, `(.L_x_136) ;  /* 0x000000000a0c7348 */ /* 0x000fea0003c00000 */
[----:B------:R-:W-:Y:S02]  /*6770*/  ELECT P1, UR62, PT ;  /* 0x00000000003e782f */ /* 0x000fe40003820000 */
[----:B------:R-:W-:Y:S01]  /*6780*/  MOV R10, UR62 ;  /* 0x0000003e000a7c02 */ /* 0x000fe20008000f00 */
[----:B------:R-:W-:Y:S10]  /*6790*/  ENDCOLLECTIVE ;  /* 0x000000000000791b */ /* 0x000ff40003800000 */
.L_x_136:
[----:B------:R-:W-:Y:S05]  /*67a0*/  BSYNC B0 ;  /* 0x0000000000007941 */ /* 0x000fea0003800000 */
.L_x_135:
[----:B------:R-:W-:Y:S01]  /*67b0*/  PLOP3.LUT P0, PT, P1, PT, PT, 0x80, 0x0 ;  /* 0x000000000000781c */ /* 0x000fe20000f0f070 */
[----:B------:R-:W-:-:S12]  /*67c0*/  BRA `(.L_x_137) ;  /* 0xfffffff8004c7947 */ /* 0x000fd8000383ffff */
.L_x_123:
[----:B0-----:R0:W1:Y:S02]  /*67d0*/  SYNCS.PHASECHK.TRANS64.TRYWAIT P0, [R5+URZ], R2 ;  /* 0x00000002050075a7 */ /* 0x001064000800017f */
[----:B-1----:R-:W-:Y:S05]  /*67e0*/  @!P0 NANOSLEEP.SYNCS 0x989680 ;  /* 0x009896800000895d */ /* 0x002fea0003900000 */
[----:B------:R-:W1:Y:S02]  /*67f0*/  @!P0 SYNCS.PHASECHK.TRANS64 P0, [R5+URZ], R2 ;  /* 0x00000002050085a7 */ /* 0x000e64000800007f */
[----:B-1----:R-:W-:Y:S05]  /*6800*/  @!P0 BRA `(.L_x_123) ;  /* 0xfffffffc00f08947 */ /* 0x002fea000383ffff */
[----:B------:R-:W-:Y:S05]  /*6810*/  BRA `(.L_x_138) ;  /* 0xfffffff8008c7947 */ /* 0x000fea000383ffff */
.L_x_124:
[----:B0-----:R0:W1:Y:S02]  /*6820*/  SYNCS.PHASECHK.TRANS64.TRYWAIT P0, [R7+URZ], R4 ;  /* 0x00000004070075a7 */ /* 0x001064000800017f */
[----:B-1----:R-:W-:Y:S05]  /*6830*/  @!P0 NANOSLEEP.SYNCS 0x989680 ;  /* 0x009896800000895d */ /* 0x002fea0003900000 */
[----:B------:R-:W1:Y:S02]  /*6840*/  @!P0 SYNCS.PHASECHK.TRANS64 P0, [R7+URZ], R4 ;  /* 0x00000004070085a7 */ /* 0x000e64000800007f */
[----:B-1----:R-:W-:Y:S05]  /*6850*/  @!P0 BRA `(.L_x_124) ;  /* 0xfffffffc00f08947 */ /* 0x002fea000383ffff */
[----:B------:R-:W-:Y:S05]  /*6860*/  BRA `(.L_x_139) ;  /* 0xfffffff8009c7947 */ /* 0x000fea000383ffff */
.L_x_125:
[----:B0-----:R0:W1:Y:S02]  /*6870*/  SYNCS.PHASECHK.TRANS64.TRYWAIT P0, [R6+URZ], R5 ;  /* 0x00000005060075a7 */ /* 0x001064000800017f */
[----:B-1----:R-:W-:Y:S05]  /*6880*/  @!P0 NANOSLEEP.SYNCS 0x989680 ;  /* 0x009896800000895d */ /* 0x002fea0003900000 */
[----:B------:R-:W1:Y:S02]  /*6890*/  @!P0 SYNCS.PHASECHK.TRANS64 P0, [R6+URZ], R5 ;  /* 0x00000005060085a7 */ /* 0x000e64000800007f */
[----:B-1----:R-:W-:Y:S05]  /*68a0*/  @!P0 BRA `(.L_x_125) ;  /* 0xfffffffc00f08947 */ /* 0x002fea000383ffff */
[----:B------:R-:W-:Y:S05]  /*68b0*/  BRA `(.L_x_140) ;  /* 0xfffffff800ac7947 */ /* 0x000fea000383ffff */
.L_x_126:
[----:B0-----:R0:W1:Y:S02]  /*68c0*/  SYNCS.PHASECHK.TRANS64.TRYWAIT P0, [R9+URZ], R4 ;  /* 0x00000004090075a7 */ /* 0x001064000800017f */
[----:B-1----:R-:W-:Y:S05]  /*68d0*/  @!P0 NANOSLEEP.SYNCS 0x989680 ;  /* 0x009896800000895d */ /* 0x002fea0003900000 */
[----:B------:R-:W1:Y:S02]  /*68e0*/  @!P0 SYNCS.PHASECHK.TRANS64 P0, [R9+URZ], R4 ;  /* 0x00000004090085a7 */ /* 0x000e64000800007f */
[----:B-1----:R-:W-:Y:S05]  /*68f0*/  @!P0 BRA `(.L_x_126) ;  /* 0xfffffffc00f08947 */ /* 0x002fea000383ffff */
[----:B------:R-:W-:Y:S05]  /*6900*/  BRA `(.L_x_141) ;  /* 0xfffffff800bc7947 */ /* 0x000fea000383ffff */
.L_x_127:
[----:B0-----:R0:W1:Y:S02]  /*6910*/  SYNCS.PHASECHK.TRANS64.TRYWAIT P0, [R6+URZ], R5 ;  /* 0x00000005060075a7 */ /* 0x001064000800017f */
[----:B-1----:R-:W-:Y:S05]  /*6920*/  @!P0 NANOSLEEP.SYNCS 0x989680 ;  /* 0x009896800000895d */ /* 0x002fea0003900000 */
[----:B------:R-:W1:Y:S02]  /*6930*/  @!P0 SYNCS.PHASECHK.TRANS64 P0, [R6+URZ], R5 ;  /* 0x00000005060085a7 */ /* 0x000e64000800007f */
[----:B-1----:R-:W-:Y:S05]  /*6940*/  @!P0 BRA `(.L_x_127) ;  /* 0xfffffffc00f08947 */ /* 0x002fea000383ffff */
[----:B------:R-:W-:Y:S05]  /*6950*/  BRA `(.L_x_142) ;  /* 0xfffffff800c47947 */ /* 0x000fea000383ffff */
.L_x_143:
[----:B------:R-:W-:-:S00]  /*6960*/  BRA `(.L_x_143) ;  /* 0xfffffffc00fc7947 */ /* 0x000fc0000383ffff */
[----:B------:R-:W-:-:S00]  /*6970*/  NOP ;  /* 0x0000000000007918 */ /* 0x000fc00000000000 */
        /* <DEDUP_REMOVED lines=8> */
.L_x_144:


//--------------------- .nv.shared._ZN7cutlass13device_kernelINS_4gemm6kernel13GemmUniversalIN4cute5tupleIJiiiiEEENS1_10collective13CollectiveMmaINS1_37MainloopSm90TmaGmmaWarpSpecializedFP8ILi6ENS5_IJNS4_1CILi1EEESB_SB_EEENS1_32KernelTmaWarpSpecializedPingpongEEENS5_IJNSA_ILi64EEESF_NSA_ILi32EEEEEENS_12float_e5m2_tENS5_IJlSB_lEEESI_SJ_NS4_8TiledMMAINS4_8MMA_AtomIJNS4_4SM904GMMA30MMA_64x64x32_F32E5M2E5M2_SS_TNILNSN_7ScaleInE1ELSP_1EEEEEENS4_6LayoutISC_NS5_IJNSA_ILi0EEEST_ST_EEEEENS5_IJNS4_10UnderscoreESW_SW_EEEEENS4_13SM90_TMA_LOADENS4_14ComposedLayoutINS4_7SwizzleILi1ELi4ELi3EEENS4_18smem_ptr_flag_bitsILi8EEENSS_INS5_IJNSA_ILi8EEESG_EEENS5_IJSG_SB_EEEEEEEvNS4_8identityESZ_S19_vS1A_EENS_8epilogue10collective6detail29Sm90TmaWarpSpecializedAdapterINS1D_15DefaultEpilogueISI_SJ_SJ_NS1C_6thread17LinearCombinationISI_Li1EffLNS1H_9ScaleType4KindE0ELNS_15FloatRoundStyleE2ESI_EENS1_15EpilogueDefaultEEEEEvvEEEEvNT_6ParamsE --------------------------
	.section	.nv.shared._ZN7cutlass13device_kernelINS_4gemm6kernel13GemmUniversalIN4cute5tupleIJiiiiEEENS1_10collective13CollectiveMmaINS1_37MainloopSm90TmaGmmaWarpSpecializedFP8ILi6ENS5_IJNS4_1CILi1EEESB_SB_EEENS1_32KernelTmaWarpSpecializedPingpongEEENS5_IJNSA_ILi64EEESF_NSA_ILi32EEEEEENS_12float_e5m2_tENS5_IJlSB_lEEESI_SJ_NS4_8TiledMMAINS4_8MMA_AtomIJNS4_4SM904GMMA30MMA_64x64x32_F32E5M2E5M2_SS_TNILNSN_7ScaleInE1ELSP_1EEEEEENS4_6LayoutISC_NS5_IJNSA_ILi0EEEST_ST_EEEEENS5_IJNS4_10UnderscoreESW_SW_EEEEENS4_13SM90_TMA_LOADENS4_14ComposedLayoutINS4_7SwizzleILi1ELi4ELi3EEENS4_18smem_ptr_flag_bitsILi8EEENSS_INS5_IJNSA_ILi8EEESG_EEENS5_IJSG_SB_EEEEEEEvNS4_8identityESZ_S19_vS1A_EENS_8epilogue10collective6detail29Sm90TmaWarpSpecializedAdapterINS1D_15DefaultEpilogueISI_SJ_SJ_NS1C_6thread17LinearCombinationISI_Li1EffLNS1H_9ScaleType4KindE0ELNS_15FloatRoundStyleE2ESI_EENS1_15EpilogueDefaultEEEEEvvEEEEvNT_6ParamsE,"aw",@nobits
	.sectionflags	@""
	.align	16
	.zero		1024


//--------------------- .nv.shared.reserved.0     --------------------------
	.section	.nv.shared.reserved.0,"aw",@nobits
	.weak		__nv_reservedSMEM_offset_0_alias
	.size		__nv_reservedSMEM_offset_0_alias, 0, 0
	.other		__nv_reservedSMEM_offset_0_alias,@"STO_CUDA_RESERVED_SHARED STV_DEFAULT"
__nv_reservedSMEM_offset_0_alias:
	.zero		0


//--------------------- .nv.global                --------------------------
	.section	.nv.global,"aw",@nobits
.nv.global:
	.type		_ZN40_INTERNAL_f9b33802_4_k_cu_1bce388a_288754cute1_E,@object
	.size		_ZN40_INTERNAL_f9b33802_4_k_cu_1bce388a_288754cute1_E,(_ZN40_INTERNAL_f9b33802_4_k_cu_1bce388a_288754cuda3std3__45__cpo6cbeginE - _ZN40_INTERNAL_f9b33802_4_k_cu_1bce388a_288754cute1_E)
_ZN40_INTERNAL_f9b33802_4_k_cu_1bce388a_288754cute1_E:
	.zero		1
	.type		_ZN40_INTERNAL_f9b33802_4_k_cu_1bce388a_288754cuda3std3__45__cpo6cbeginE,@object
	.size		_ZN40_INTERNAL_f9b33802_4_k_cu_1bce388a_288754cuda3std3__45__cpo6cbeginE,(_ZN40_INTERNAL_f9b33802_4_k_cu_1bce388a_288754cuda3std3__48in_placeE - _ZN40_INTERNAL_f9b33802_4_k_cu_1bce388a_288754cuda3std3__45__cpo6cbeginE)
_ZN40_INTERNAL_f9b33802_4_k_cu_1bce388a_288754cuda3std3__45__cpo6cbeginE:
	.zero		1
	.type		_ZN40_INTERNAL_f9b33802_4_k_cu_1bce388a_288754cuda3std3__48in_placeE,@object
	.size		_ZN40_INTERNAL_f9b33802_4_k_cu_1bce388a_288754cuda3std3__48in_placeE,(_ZN40_INTERNAL_f9b33802_4_k_cu_1bce388a_288754cuda3std6ranges3__45__cpo9iter_moveE - _ZN40_INTERNAL_f9b33802_4_k_cu_1bce388a_288754cuda3std3__48in_placeE)
_ZN40_INTERNAL_f9b33802_4_k_cu_1bce388a_288754cuda3std3__48in_placeE:
	.zero		1
	.type		_ZN40_INTERNAL_f9b33802_4_k_cu_1bce388a_288754cuda3std6ranges3__45__cpo9iter_moveE,@object
	.size		_ZN40_INTERNAL_f9b33802_4_k_cu_1bce388a_288754cuda3std6ranges3__45__cpo9iter_moveE,(_ZN40_INTERNAL_f9b33802_4_k_cu_1bce388a_288754cuda3std3__45__cpo5beginE - _ZN40_INTERNAL_f9b33802_4_k_cu_1bce388a_288754cuda3std6ranges3__45__cpo9iter_moveE)
_ZN40_INTERNAL_f9b33802_4_k_cu_1bce388a_288754cuda3std6ranges3__45__cpo9iter_moveE:
	.zero		1
	.type		_ZN40_INTERNAL_f9b33802_4_k_cu_1bce388a_288754cuda3std3__45__cpo5beginE,@object
	.size		_ZN40_INTERNAL_f9b33802_4_k_cu_1bce388a_288754cuda3std3__45__cpo5beginE,(_ZN40_INTERNAL_f9b33802_4_k_cu_1bce388a_288754cuda3std3__442_GLOBAL__N__f9b33802_4_k_cu_1bce388a_288756ignoreE - _ZN40_INTERNAL_f9b33802_4_k_cu_1bce388a_288754cuda3std3__45__cpo5beginE)
_ZN40_INTERNAL_f9b33802_4_k_cu_1bce388a_288754cuda3std3__45__cpo5beginE:
	.zero		1
	.type		_ZN40_INTERNAL_f9b33802_4_k_cu_1bce388a_288754cuda3std3__442_GLOBAL__N__f9b33802_4_k_cu_1bce388a_288756ignoreE,@object
	.size		_ZN40_INTERNAL_f9b33802_4_k_cu_1bce388a_288754cuda3std3__442_GLOBAL__N__f9b33802_4_k_cu_1bce388a_288756ignoreE,(_ZN40_INTERNAL_f9b33802_4_k_cu_1bce388a_288754cute7productE - _ZN40_INTERNAL_f9b33802_4_k_cu_1bce388a_288754cuda3std3__442_GLOBAL__N__f9b33802_4_k_cu_1bce388a_288756ignoreE)
_ZN40_INTERNAL_f9b33802_4_k_cu_1bce388a_288754cuda3std3__442_GLOBAL__N__f9b33802_4_k_cu_1bce388a_288756ignoreE:
	.zero		1
	.type		_ZN40_INTERNAL_f9b33802_4_k_cu_1bce388a_288754cute7productE,@object
	.size		_ZN40_INTERNAL_f9b33802_4_k_cu_1bce388a_288754cute7productE,(_ZN40_INTERNAL_f9b33802_4_k_cu_1bce388a_288754cuda3std3__45__cpo3endE - _ZN40_INTERNAL_f9b33802_4_k_cu_1bce388a_288754cute7productE)
_ZN40_INTERNAL_f9b33802_4_k_cu_1bce388a_288754cute7productE:
	.zero		1
	.type		_ZN40_INTERNAL_f9b33802_4_k_cu_1bce388a_288754cuda3std3__45__cpo3endE,@object
	.size		_ZN40_INTERNAL_f9b33802_4_k_cu_1bce388a_288754cuda3std3__45__cpo3endE,(_ZN40_INTERNAL_f9b33802_4_k_cu_1bce388a_288754cuda3std3__419piecewise_constructE - _ZN40_INTERNAL_f9b33802_4_k_cu_1bce388a_288754cuda3std3__45__cpo3endE)
_ZN40_INTERNAL_f9b33802_4_k_cu_1bce388a_288754cuda3std3__45__cpo3endE:
	.zero		1
	.type		_ZN40_INTERNAL_f9b33802_4_k_cu_1bce388a_288754cuda3std3__419piecewise_constructE,@object
	.size		_ZN40_INTERNAL_f9b33802_4_k_cu_1bce388a_288754cuda3std3__419piecewise_constructE,(_ZN40_INTERNAL_f9b33802_4_k_cu_1bce388a_288754cuda3std3__45__cpo4cendE - _ZN40_INTERNAL_f9b33802_4_k_cu_1bce388a_288754cuda3std3__419piecewise_constructE)
_ZN40_INTERNAL_f9b33802_4_k_cu_1bce388a_288754cuda3std3__419piecewise_constructE:
	.zero		1
	.type		_ZN40_INTERNAL_f9b33802_4_k_cu_1bce388a_288754cuda3std3__45__cpo4cendE,@object
	.size		_ZN40_INTERNAL_f9b33802_4_k_cu_1bce388a_288754cuda3std3__45__cpo4cendE,(_ZN40_INTERNAL_f9b33802_4_k_cu_1bce388a_288754cuda3std6ranges3__45__cpo4swapE - _ZN40_INTERNAL_f9b33802_4_k_cu_1bce388a_288754cuda3std3__45__cpo4cendE)
_ZN40_INTERNAL_f9b33802_4_k_cu_1bce388a_288754cuda3std3__45__cpo4cendE:
	.zero		1
	.type		_ZN40_INTERNAL_f9b33802_4_k_cu_1bce388a_288754cuda3std6ranges3__45__cpo4swapE,@object
	.size		_ZN40_INTERNAL_f9b33802_4_k_cu_1bce388a_288754cuda3std6ranges3__45__cpo4swapE,(.L_7 - _ZN40_INTERNAL_f9b33802_4_k_cu_1bce388a_288754cuda3std6ranges3__45__cpo4swapE)
_ZN40_INTERNAL_f9b33802_4_k_cu_1bce388a_288754cuda3std6ranges3__45__cpo4swapE:
	.zero		1
.L_7:


//--------------------- .nv.constant0._ZN7cutlass13device_kernelINS_4gemm6kernel13GemmUniversalIN4cute5tupleIJiiiiEEENS1_10collective13CollectiveMmaINS1_37MainloopSm90TmaGmmaWarpSpecializedFP8ILi6ENS5_IJNS4_1CILi1EEESB_SB_EEENS1_32KernelTmaWarpSpecializedPingpongEEENS5_IJNSA_ILi64EEESF_NSA_ILi32EEEEEENS_12float_e5m2_tENS5_IJlSB_lEEESI_SJ_NS4_8TiledMMAINS4_8MMA_AtomIJNS4_4SM904GMMA30MMA_64x64x32_F32E5M2E5M2_SS_TNILNSN_7ScaleInE1ELSP_1EEEEEENS4_6LayoutISC_NS5_IJNSA_ILi0EEEST_ST_EEEEENS5_IJNS4_10UnderscoreESW_SW_EEEEENS4_13SM90_TMA_LOADENS4_14ComposedLayoutINS4_7SwizzleILi1ELi4ELi3EEENS4_18smem_ptr_flag_bitsILi8EEENSS_INS5_IJNSA_ILi8EEESG_EEENS5_IJSG_SB_EEEEEEEvNS4_8identityESZ_S19_vS1A_EENS_8epilogue10collective6detail29Sm90TmaWarpSpecializedAdapterINS1D_15DefaultEpilogueISI_SJ_SJ_NS1C_6thread17LinearCombinationISI_Li1EffLNS1H_9ScaleType4KindE0ELNS_15FloatRoundStyleE2ESI_EENS1_15EpilogueDefaultEEEEEvvEEEEvNT_6ParamsE --------------------------
	.section	.nv.constant0._ZN7cutlass13device_kernelINS_4gemm6kernel13GemmUniversalIN4cute5tupleIJiiiiEEENS1_10collective13CollectiveMmaINS1_37MainloopSm90TmaGmmaWarpSpecializedFP8ILi6ENS5_IJNS4_1CILi1EEESB_SB_EEENS1_32KernelTmaWarpSpecializedPingpongEEENS5_IJNSA_ILi64EEESF_NSA_ILi32EEEEEENS_12float_e5m2_tENS5_IJlSB_lEEESI_SJ_NS4_8TiledMMAINS4_8MMA_AtomIJNS4_4SM904GMMA30MMA_64x64x32_F32E5M2E5M2_SS_TNILNSN_7ScaleInE1ELSP_1EEEEEENS4_6LayoutISC_NS5_IJNSA_ILi0EEEST_ST_EEEEENS5_IJNS4_10UnderscoreESW_SW_EEEEENS4_13SM90_TMA_LOADENS4_14ComposedLayoutINS4_7SwizzleILi1ELi4ELi3EEENS4_18smem_ptr_flag_bitsILi8EEENSS_INS5_IJNSA_ILi8EEESG_EEENS5_IJSG_SB_EEEEEEEvNS4_8identityESZ_S19_vS1A_EENS_8epilogue10collective6detail29Sm90TmaWarpSpecializedAdapterINS1D_15DefaultEpilogueISI_SJ_SJ_NS1C_6thread17LinearCombinationISI_Li1EffLNS1H_9ScaleType4KindE0ELNS_15FloatRoundStyleE2ESI_EENS1_15EpilogueDefaultEEEEEvvEEEEvNT_6ParamsE,"a",@progbits
	.sectionflags	@""
	.align	4
.nv.constant0._ZN7cutlass13device_kernelINS_4gemm6kernel13GemmUniversalIN4cute5tupleIJiiiiEEENS1_10collective13CollectiveMmaINS1_37MainloopSm90TmaGmmaWarpSpecializedFP8ILi6ENS5_IJNS4_1CILi1EEESB_SB_EEENS1_32KernelTmaWarpSpecializedPingpongEEENS5_IJNSA_ILi64EEESF_NSA_ILi32EEEEEENS_12float_e5m2_tENS5_IJlSB_lEEESI_SJ_NS4_8TiledMMAINS4_8MMA_AtomIJNS4_4SM904GMMA30MMA_64x64x32_F32E5M2E5M2_SS_TNILNSN_7ScaleInE1ELSP_1EEEEEENS4_6LayoutISC_NS5_IJNSA_ILi0EEEST_ST_EEEEENS5_IJNS4_10UnderscoreESW_SW_EEEEENS4_13SM90_TMA_LOADENS4_14ComposedLayoutINS4_7SwizzleILi1ELi4ELi3EEENS4_18smem_ptr_flag_bitsILi8EEENSS_INS5_IJNSA_ILi8EEESG_EEENS5_IJSG_SB_EEEEEEEvNS4_8identityESZ_S19_vS1A_EENS_8epilogue10collective6detail29Sm90TmaWarpSpecializedAdapterINS1D_15DefaultEpilogueISI_SJ_SJ_NS1C_6thread17LinearCombinationISI_Li1EffLNS1H_9ScaleType4KindE0ELNS_15FloatRoundStyleE2ESI_EENS1_15EpilogueDefaultEEEEEvvEEEEvNT_6ParamsE:
	.zero		1664


//--------------------- SYMBOLS --------------------------

	.type		.nv.reservedSmem.offset0,@object
	.size		.nv.reservedSmem.offset0,0x4
